//
// Generated by NVIDIA NVVM Compiler
//
// Compiler Build ID: CL-36424714
// Cuda compilation tools, release 13.0, V13.0.88
// Based on NVVM 20.0.0
//

.version 9.0
.target sm_100
.address_size 64

	// .globl	_Z20convolveHeightKernelP5pixelPKS_sssi
.const .align 4 .b8 filterConstMem[65536];
.global .align 1 .b8 _ZN34_INTERNAL_8d76b3e4_4_k_cu_102228f24cuda3std3__45__cpo5beginE[1];
.global .align 1 .b8 _ZN34_INTERNAL_8d76b3e4_4_k_cu_102228f24cuda3std3__45__cpo3endE[1];
.global .align 1 .b8 _ZN34_INTERNAL_8d76b3e4_4_k_cu_102228f24cuda3std3__45__cpo6cbeginE[1];
.global .align 1 .b8 _ZN34_INTERNAL_8d76b3e4_4_k_cu_102228f24cuda3std3__45__cpo4cendE[1];
.global .align 1 .b8 _ZN34_INTERNAL_8d76b3e4_4_k_cu_102228f24cuda3std3__45__cpo6rbeginE[1];
.global .align 1 .b8 _ZN34_INTERNAL_8d76b3e4_4_k_cu_102228f24cuda3std3__45__cpo4rendE[1];
.global .align 1 .b8 _ZN34_INTERNAL_8d76b3e4_4_k_cu_102228f24cuda3std3__45__cpo7crbeginE[1];
.global .align 1 .b8 _ZN34_INTERNAL_8d76b3e4_4_k_cu_102228f24cuda3std3__45__cpo5crendE[1];
.global .align 1 .b8 _ZN34_INTERNAL_8d76b3e4_4_k_cu_102228f24cuda3std3__436_GLOBAL__N__8d76b3e4_4_k_cu_102228f26ignoreE[1];
.global .align 1 .b8 _ZN34_INTERNAL_8d76b3e4_4_k_cu_102228f24cuda3std3__419piecewise_constructE[1];
.global .align 1 .b8 _ZN34_INTERNAL_8d76b3e4_4_k_cu_102228f24cuda3std3__48in_placeE[1];
.global .align 1 .b8 _ZN34_INTERNAL_8d76b3e4_4_k_cu_102228f24cuda3std3__420unreachable_sentinelE[1];
.global .align 1 .b8 _ZN34_INTERNAL_8d76b3e4_4_k_cu_102228f24cuda3std3__47nulloptE[1];
.global .align 1 .b8 _ZN34_INTERNAL_8d76b3e4_4_k_cu_102228f24cuda3std3__48unexpectE[1];
.global .align 1 .b8 _ZN34_INTERNAL_8d76b3e4_4_k_cu_102228f24cuda3std6ranges3__45__cpo4swapE[1];
.global .align 1 .b8 _ZN34_INTERNAL_8d76b3e4_4_k_cu_102228f24cuda3std6ranges3__45__cpo9iter_moveE[1];
.global .align 1 .b8 _ZN34_INTERNAL_8d76b3e4_4_k_cu_102228f24cuda3std6ranges3__45__cpo5beginE[1];
.global .align 1 .b8 _ZN34_INTERNAL_8d76b3e4_4_k_cu_102228f24cuda3std6ranges3__45__cpo3endE[1];
.global .align 1 .b8 _ZN34_INTERNAL_8d76b3e4_4_k_cu_102228f24cuda3std6ranges3__45__cpo6cbeginE[1];
.global .align 1 .b8 _ZN34_INTERNAL_8d76b3e4_4_k_cu_102228f24cuda3std6ranges3__45__cpo4cendE[1];
.global .align 1 .b8 _ZN34_INTERNAL_8d76b3e4_4_k_cu_102228f24cuda3std6ranges3__45__cpo7advanceE[1];
.global .align 1 .b8 _ZN34_INTERNAL_8d76b3e4_4_k_cu_102228f24cuda3std6ranges3__45__cpo9iter_swapE[1];
.global .align 1 .b8 _ZN34_INTERNAL_8d76b3e4_4_k_cu_102228f24cuda3std6ranges3__45__cpo4nextE[1];
.global .align 1 .b8 _ZN34_INTERNAL_8d76b3e4_4_k_cu_102228f24cuda3std6ranges3__45__cpo4prevE[1];
.global .align 1 .b8 _ZN34_INTERNAL_8d76b3e4_4_k_cu_102228f24cuda3std6ranges3__45__cpo4dataE[1];
.global .align 1 .b8 _ZN34_INTERNAL_8d76b3e4_4_k_cu_102228f24cuda3std6ranges3__45__cpo5cdataE[1];
.global .align 1 .b8 _ZN34_INTERNAL_8d76b3e4_4_k_cu_102228f24cuda3std6ranges3__45__cpo4sizeE[1];
.global .align 1 .b8 _ZN34_INTERNAL_8d76b3e4_4_k_cu_102228f24cuda3std6ranges3__45__cpo5ssizeE[1];
.global .align 1 .b8 _ZN34_INTERNAL_8d76b3e4_4_k_cu_102228f24cuda3std6ranges3__45__cpo8distanceE[1];
.global .align 1 .b8 _ZN34_INTERNAL_8d76b3e4_4_k_cu_102228f26thrust24THRUST_300001_SM_1000_NS8cuda_cub3parE[1];
.global .align 1 .b8 _ZN34_INTERNAL_8d76b3e4_4_k_cu_102228f26thrust24THRUST_300001_SM_1000_NS8cuda_cub10par_nosyncE[1];
.global .align 1 .b8 _ZN34_INTERNAL_8d76b3e4_4_k_cu_102228f26thrust24THRUST_300001_SM_1000_NS6system6detail10sequential3seqE[1];
.global .align 1 .b8 _ZN34_INTERNAL_8d76b3e4_4_k_cu_102228f26thrust24THRUST_300001_SM_1000_NS12placeholders2_1E[1];
.global .align 1 .b8 _ZN34_INTERNAL_8d76b3e4_4_k_cu_102228f26thrust24THRUST_300001_SM_1000_NS12placeholders2_2E[1];
.global .align 1 .b8 _ZN34_INTERNAL_8d76b3e4_4_k_cu_102228f26thrust24THRUST_300001_SM_1000_NS12placeholders2_3E[1];
.global .align 1 .b8 _ZN34_INTERNAL_8d76b3e4_4_k_cu_102228f26thrust24THRUST_300001_SM_1000_NS12placeholders2_4E[1];
.global .align 1 .b8 _ZN34_INTERNAL_8d76b3e4_4_k_cu_102228f26thrust24THRUST_300001_SM_1000_NS12placeholders2_5E[1];
.global .align 1 .b8 _ZN34_INTERNAL_8d76b3e4_4_k_cu_102228f26thrust24THRUST_300001_SM_1000_NS12placeholders2_6E[1];
.global .align 1 .b8 _ZN34_INTERNAL_8d76b3e4_4_k_cu_102228f26thrust24THRUST_300001_SM_1000_NS12placeholders2_7E[1];
.global .align 1 .b8 _ZN34_INTERNAL_8d76b3e4_4_k_cu_102228f26thrust24THRUST_300001_SM_1000_NS12placeholders2_8E[1];
.global .align 1 .b8 _ZN34_INTERNAL_8d76b3e4_4_k_cu_102228f26thrust24THRUST_300001_SM_1000_NS12placeholders2_9E[1];
.global .align 1 .b8 _ZN34_INTERNAL_8d76b3e4_4_k_cu_102228f26thrust24THRUST_300001_SM_1000_NS12placeholders3_10E[1];
.global .align 1 .b8 _ZN34_INTERNAL_8d76b3e4_4_k_cu_102228f26thrust24THRUST_300001_SM_1000_NS3seqE[1];
.extern .shared .align 16 .b8 signalSharedMem[];

.visible .entry _Z20convolveHeightKernelP5pixelPKS_sssi(
	.param .u64 .ptr .align 1 _Z20convolveHeightKernelP5pixelPKS_sssi_param_0,
	.param .u64 .ptr .align 1 _Z20convolveHeightKernelP5pixelPKS_sssi_param_1,
	.param .u16 _Z20convolveHeightKernelP5pixelPKS_sssi_param_2,
	.param .u16 _Z20convolveHeightKernelP5pixelPKS_sssi_param_3,
	.param .u16 _Z20convolveHeightKernelP5pixelPKS_sssi_param_4,
	.param .u32 _Z20convolveHeightKernelP5pixelPKS_sssi_param_5
)
{
	.reg .pred 	%p<16>;
	.reg .b16 	%rs<4>;
	.reg .b32 	%r<74>;
	.reg .b32 	%f<163>;
	.reg .b64 	%rd<28>;

	ld.param.u64 	%rd7, [_Z20convolveHeightKernelP5pixelPKS_sssi_param_0];
	ld.param.u64 	%rd8, [_Z20convolveHeightKernelP5pixelPKS_sssi_param_1];
	ld.param.u16 	%rs1, [_Z20convolveHeightKernelP5pixelPKS_sssi_param_2];
	ld.param.u16 	%rs2, [_Z20convolveHeightKernelP5pixelPKS_sssi_param_3];
	ld.param.u16 	%rs3, [_Z20convolveHeightKernelP5pixelPKS_sssi_param_4];
	ld.param.u32 	%r28, [_Z20convolveHeightKernelP5pixelPKS_sssi_param_5];
	mov.u32 	%r1, %ntid.x;
	mov.u32 	%r29, %ctaid.x;
	mov.u32 	%r2, %tid.x;
	mad.lo.s32 	%r30, %r1, %r29, %r2;
	cvt.u64.u32 	%rd1, %r30;
	mov.u32 	%r3, %ntid.y;
	mov.u32 	%r31, %ctaid.y;
	mul.lo.s32 	%r4, %r3, %r31;
	mov.u32 	%r5, %tid.y;
	add.s32 	%r32, %r4, %r5;
	cvt.u64.u32 	%rd2, %r32;
	add.s32 	%r33, %r3, %r28;
	add.s32 	%r6, %r33, -1;
	setp.ge.s32 	%p1, %r5, %r6;
	@%p1 bra 	$L__BB0_4;
	cvt.s32.s16 	%r7, %rs2;
	cvt.s32.s16 	%r8, %rs1;
	cvta.to.global.u64 	%rd3, %rd8;
	mov.u32 	%r68, %r5;
$L__BB0_2:
	add.s32 	%r10, %r68, %r4;
	setp.ge.u32 	%p2, %r10, %r7;
	@%p2 bra 	$L__BB0_4;
	mad.lo.s32 	%r34, %r68, %r1, %r2;
	mov.u32 	%r35, signalSharedMem;
	mad.lo.s32 	%r36, %r34, 12, %r35;
	mul.lo.s32 	%r37, %r10, %r8;
	cvt.u64.u32 	%rd9, %r37;
	add.s64 	%rd10, %rd9, %rd1;
	mad.lo.s64 	%rd11, %rd10, 12, %rd3;
	ld.global.f32 	%f37, [%rd11];
	ld.global.f32 	%f38, [%rd11+4];
	ld.global.f32 	%f39, [%rd11+8];
	st.shared.f32 	[%r36], %f37;
	st.shared.f32 	[%r36+4], %f38;
	st.shared.f32 	[%r36+8], %f39;
	add.s32 	%r68, %r68, %r3;
	setp.lt.s32 	%p3, %r68, %r6;
	@%p3 bra 	$L__BB0_2;
$L__BB0_4:
	cvt.u32.u64 	%r38, %rd2;
	bar.sync 	0;
	cvt.s64.s16 	%rd4, %rs1;
	setp.ge.u64 	%p4, %rd1, %rd4;
	cvt.s32.s16 	%r39, %rs3;
	setp.ge.u32 	%p5, %r38, %r39;
	or.pred  	%p6, %p4, %p5;
	@%p6 bra 	$L__BB0_18;
	setp.lt.s32 	%p7, %r28, 1;
	mov.f32 	%f160, 0f00000000;
	mov.f32 	%f161, %f160;
	mov.f32 	%f162, %f160;
	@%p7 bra 	$L__BB0_17;
	and.b32  	%r12, %r28, 7;
	setp.lt.u32 	%p8, %r28, 8;
	mov.f32 	%f162, 0f00000000;
	mov.b32 	%r72, 0;
	mov.f32 	%f161, %f162;
	mov.f32 	%f160, %f162;
	@%p8 bra 	$L__BB0_9;
	and.b32  	%r72, %r28, 2147483640;
	neg.s32 	%r70, %r72;
	mad.lo.s32 	%r41, %r5, %r1, %r2;
	mov.u32 	%r42, signalSharedMem;
	mad.lo.s32 	%r69, %r41, 12, %r42;
	mul.lo.s32 	%r16, %r1, 96;
	mov.u64 	%rd14, filterConstMem;
	add.s64 	%rd27, %rd14, 16;
	mul.lo.s32 	%r17, %r1, 12;
	mov.f32 	%f162, 0f00000000;
$L__BB0_8:
	.pragma "nounroll";
	ld.shared.f32 	%f44, [%r69];
	ld.const.f32 	%f45, [%rd27+-16];
	fma.rn.f32 	%f46, %f44, %f45, %f160;
	ld.shared.f32 	%f47, [%r69+4];
	fma.rn.f32 	%f48, %f45, %f47, %f161;
	ld.shared.f32 	%f49, [%r69+8];
	fma.rn.f32 	%f50, %f49, %f45, %f162;
	add.s32 	%r43, %r69, %r17;
	ld.shared.f32 	%f51, [%r43];
	ld.const.f32 	%f52, [%rd27+-12];
	fma.rn.f32 	%f53, %f51, %f52, %f46;
	ld.shared.f32 	%f54, [%r43+4];
	fma.rn.f32 	%f55, %f52, %f54, %f48;
	ld.shared.f32 	%f56, [%r43+8];
	fma.rn.f32 	%f57, %f56, %f52, %f50;
	add.s32 	%r44, %r43, %r17;
	ld.shared.f32 	%f58, [%r44];
	ld.const.f32 	%f59, [%rd27+-8];
	fma.rn.f32 	%f60, %f58, %f59, %f53;
	ld.shared.f32 	%f61, [%r44+4];
	fma.rn.f32 	%f62, %f59, %f61, %f55;
	ld.shared.f32 	%f63, [%r44+8];
	fma.rn.f32 	%f64, %f63, %f59, %f57;
	add.s32 	%r45, %r44, %r17;
	ld.shared.f32 	%f65, [%r45];
	ld.const.f32 	%f66, [%rd27+-4];
	fma.rn.f32 	%f67, %f65, %f66, %f60;
	ld.shared.f32 	%f68, [%r45+4];
	fma.rn.f32 	%f69, %f66, %f68, %f62;
	ld.shared.f32 	%f70, [%r45+8];
	fma.rn.f32 	%f71, %f70, %f66, %f64;
	add.s32 	%r46, %r45, %r17;
	ld.shared.f32 	%f72, [%r46];
	ld.const.f32 	%f73, [%rd27];
	fma.rn.f32 	%f74, %f72, %f73, %f67;
	ld.shared.f32 	%f75, [%r46+4];
	fma.rn.f32 	%f76, %f73, %f75, %f69;
	ld.shared.f32 	%f77, [%r46+8];
	fma.rn.f32 	%f78, %f77, %f73, %f71;
	add.s32 	%r47, %r46, %r17;
	ld.shared.f32 	%f79, [%r47];
	ld.const.f32 	%f80, [%rd27+4];
	fma.rn.f32 	%f81, %f79, %f80, %f74;
	ld.shared.f32 	%f82, [%r47+4];
	fma.rn.f32 	%f83, %f80, %f82, %f76;
	ld.shared.f32 	%f84, [%r47+8];
	fma.rn.f32 	%f85, %f84, %f80, %f78;
	add.s32 	%r48, %r47, %r17;
	ld.shared.f32 	%f86, [%r48];
	ld.const.f32 	%f87, [%rd27+8];
	fma.rn.f32 	%f88, %f86, %f87, %f81;
	ld.shared.f32 	%f89, [%r48+4];
	fma.rn.f32 	%f90, %f87, %f89, %f83;
	ld.shared.f32 	%f91, [%r48+8];
	fma.rn.f32 	%f92, %f91, %f87, %f85;
	add.s32 	%r49, %r48, %r17;
	ld.shared.f32 	%f93, [%r49];
	ld.const.f32 	%f94, [%rd27+12];
	fma.rn.f32 	%f160, %f93, %f94, %f88;
	ld.shared.f32 	%f95, [%r49+4];
	fma.rn.f32 	%f161, %f94, %f95, %f90;
	ld.shared.f32 	%f96, [%r49+8];
	fma.rn.f32 	%f162, %f96, %f94, %f92;
	add.s32 	%r70, %r70, 8;
	add.s32 	%r69, %r69, %r16;
	add.s64 	%rd27, %rd27, 32;
	setp.ne.s32 	%p9, %r70, 0;
	@%p9 bra 	$L__BB0_8;
$L__BB0_9:
	setp.eq.s32 	%p10, %r12, 0;
	@%p10 bra 	$L__BB0_17;
	and.b32  	%r23, %r28, 3;
	setp.lt.u32 	%p11, %r12, 4;
	@%p11 bra 	$L__BB0_12;
	add.s32 	%r50, %r72, %r5;
	mad.lo.s32 	%r51, %r50, %r1, %r2;
	mov.u32 	%r52, signalSharedMem;
	mad.lo.s32 	%r53, %r51, 12, %r52;
	ld.shared.f32 	%f98, [%r53];
	mul.wide.u32 	%rd15, %r72, 4;
	mov.u64 	%rd16, filterConstMem;
	add.s64 	%rd17, %rd16, %rd15;
	ld.const.f32 	%f99, [%rd17];
	fma.rn.f32 	%f100, %f98, %f99, %f160;
	ld.shared.f32 	%f101, [%r53+4];
	fma.rn.f32 	%f102, %f99, %f101, %f161;
	ld.shared.f32 	%f103, [%r53+8];
	fma.rn.f32 	%f104, %f103, %f99, %f162;
	mul.lo.s32 	%r54, %r1, 12;
	add.s32 	%r55, %r53, %r54;
	ld.shared.f32 	%f105, [%r55];
	ld.const.f32 	%f106, [%rd17+4];
	fma.rn.f32 	%f107, %f105, %f106, %f100;
	ld.shared.f32 	%f108, [%r55+4];
	fma.rn.f32 	%f109, %f106, %f108, %f102;
	ld.shared.f32 	%f110, [%r55+8];
	fma.rn.f32 	%f111, %f110, %f106, %f104;
	add.s32 	%r56, %r55, %r54;
	ld.shared.f32 	%f112, [%r56];
	ld.const.f32 	%f113, [%rd17+8];
	fma.rn.f32 	%f114, %f112, %f113, %f107;
	ld.shared.f32 	%f115, [%r56+4];
	fma.rn.f32 	%f116, %f113, %f115, %f109;
	ld.shared.f32 	%f117, [%r56+8];
	fma.rn.f32 	%f118, %f117, %f113, %f111;
	add.s32 	%r57, %r56, %r54;
	ld.shared.f32 	%f119, [%r57];
	ld.const.f32 	%f120, [%rd17+12];
	fma.rn.f32 	%f160, %f119, %f120, %f114;
	ld.shared.f32 	%f121, [%r57+4];
	fma.rn.f32 	%f161, %f120, %f121, %f116;
	ld.shared.f32 	%f122, [%r57+8];
	fma.rn.f32 	%f162, %f122, %f120, %f118;
	add.s32 	%r72, %r72, 4;
$L__BB0_12:
	setp.eq.s32 	%p12, %r23, 0;
	@%p12 bra 	$L__BB0_17;
	setp.eq.s32 	%p13, %r23, 1;
	@%p13 bra 	$L__BB0_15;
	add.s32 	%r58, %r72, %r5;
	mad.lo.s32 	%r59, %r58, %r1, %r2;
	mov.u32 	%r60, signalSharedMem;
	mad.lo.s32 	%r61, %r59, 12, %r60;
	ld.shared.f32 	%f124, [%r61];
	mul.wide.u32 	%rd18, %r72, 4;
	mov.u64 	%rd19, filterConstMem;
	add.s64 	%rd20, %rd19, %rd18;
	ld.const.f32 	%f125, [%rd20];
	fma.rn.f32 	%f126, %f124, %f125, %f160;
	ld.shared.f32 	%f127, [%r61+4];
	fma.rn.f32 	%f128, %f125, %f127, %f161;
	ld.shared.f32 	%f129, [%r61+8];
	fma.rn.f32 	%f130, %f129, %f125, %f162;
	mad.lo.s32 	%r62, %r1, 12, %r61;
	ld.shared.f32 	%f131, [%r62];
	ld.const.f32 	%f132, [%rd20+4];
	fma.rn.f32 	%f160, %f131, %f132, %f126;
	ld.shared.f32 	%f133, [%r62+4];
	fma.rn.f32 	%f161, %f132, %f133, %f128;
	ld.shared.f32 	%f134, [%r62+8];
	fma.rn.f32 	%f162, %f134, %f132, %f130;
	add.s32 	%r72, %r72, 2;
$L__BB0_15:
	and.b32  	%r63, %r28, 1;
	setp.eq.b32 	%p14, %r63, 1;
	not.pred 	%p15, %p14;
	@%p15 bra 	$L__BB0_17;
	add.s32 	%r64, %r72, %r5;
	mad.lo.s32 	%r65, %r64, %r1, %r2;
	mov.u32 	%r66, signalSharedMem;
	mad.lo.s32 	%r67, %r65, 12, %r66;
	ld.shared.f32 	%f135, [%r67];
	mul.wide.u32 	%rd21, %r72, 4;
	mov.u64 	%rd22, filterConstMem;
	add.s64 	%rd23, %rd22, %rd21;
	ld.const.f32 	%f136, [%rd23];
	fma.rn.f32 	%f160, %f135, %f136, %f160;
	ld.shared.f32 	%f137, [%r67+4];
	fma.rn.f32 	%f161, %f136, %f137, %f161;
	ld.shared.f32 	%f138, [%r67+8];
	fma.rn.f32 	%f162, %f138, %f136, %f162;
$L__BB0_17:
	mad.lo.s64 	%rd24, %rd4, %rd2, %rd1;
	cvta.to.global.u64 	%rd25, %rd7;
	mad.lo.s64 	%rd26, %rd24, 12, %rd25;
	st.global.f32 	[%rd26], %f160;
	st.global.f32 	[%rd26+4], %f161;
	st.global.f32 	[%rd26+8], %f162;
$L__BB0_18:
	ret;

}
	// .globl	_Z19convolveWidthKernelP5pixelPKS_sssi
.visible .entry _Z19convolveWidthKernelP5pixelPKS_sssi(
	.param .u64 .ptr .align 1 _Z19convolveWidthKernelP5pixelPKS_sssi_param_0,
	.param .u64 .ptr .align 1 _Z19convolveWidthKernelP5pixelPKS_sssi_param_1,
	.param .u16 _Z19convolveWidthKernelP5pixelPKS_sssi_param_2,
	.param .u16 _Z19convolveWidthKernelP5pixelPKS_sssi_param_3,
	.param .u16 _Z19convolveWidthKernelP5pixelPKS_sssi_param_4,
	.param .u32 _Z19convolveWidthKernelP5pixelPKS_sssi_param_5
)
{
	.reg .pred 	%p<16>;
	.reg .b16 	%rs<4>;
	.reg .b32 	%r<60>;
	.reg .b32 	%f<163>;
	.reg .b64 	%rd<31>;

	ld.param.u64 	%rd8, [_Z19convolveWidthKernelP5pixelPKS_sssi_param_0];
	ld.param.u64 	%rd9, [_Z19convolveWidthKernelP5pixelPKS_sssi_param_1];
	ld.param.u16 	%rs1, [_Z19convolveWidthKernelP5pixelPKS_sssi_param_2];
	ld.param.u16 	%rs2, [_Z19convolveWidthKernelP5pixelPKS_sssi_param_3];
	ld.param.u16 	%rs3, [_Z19convolveWidthKernelP5pixelPKS_sssi_param_4];
	ld.param.u32 	%r26, [_Z19convolveWidthKernelP5pixelPKS_sssi_param_5];
	mov.u32 	%r1, %ntid.x;
	mov.u32 	%r27, %ctaid.x;
	mul.lo.s32 	%r2, %r1, %r27;
	mov.u32 	%r3, %tid.x;
	add.s32 	%r28, %r2, %r3;
	cvt.u64.u32 	%rd1, %r28;
	mov.u32 	%r29, %ntid.y;
	mov.u32 	%r30, %ctaid.y;
	mov.u32 	%r4, %tid.y;
	mad.lo.s32 	%r31, %r29, %r30, %r4;
	cvt.u64.u32 	%rd2, %r31;
	add.s32 	%r32, %r1, %r26;
	add.s32 	%r5, %r32, -1;
	setp.ge.s32 	%p1, %r3, %r5;
	@%p1 bra 	$L__BB1_4;
	mul.lo.s32 	%r6, %r5, %r4;
	cvt.s32.s16 	%r7, %rs1;
	cvt.s64.s16 	%rd10, %rs1;
	cvt.u64.u32 	%rd11, %r2;
	mad.lo.s64 	%rd3, %rd10, %rd2, %rd11;
	cvta.to.global.u64 	%rd4, %rd9;
	mov.u32 	%r54, %r3;
$L__BB1_2:
	add.s32 	%r33, %r54, %r2;
	setp.ge.u32 	%p2, %r33, %r7;
	@%p2 bra 	$L__BB1_4;
	add.s32 	%r34, %r54, %r6;
	mov.u32 	%r35, signalSharedMem;
	mad.lo.s32 	%r36, %r34, 12, %r35;
	cvt.s64.s32 	%rd12, %r54;
	add.s64 	%rd13, %rd3, %rd12;
	mad.lo.s64 	%rd14, %rd13, 12, %rd4;
	ld.global.f32 	%f37, [%rd14];
	ld.global.f32 	%f38, [%rd14+4];
	ld.global.f32 	%f39, [%rd14+8];
	st.shared.f32 	[%r36], %f37;
	st.shared.f32 	[%r36+4], %f38;
	st.shared.f32 	[%r36+8], %f39;
	add.s32 	%r54, %r54, %r1;
	setp.lt.s32 	%p3, %r54, %r5;
	@%p3 bra 	$L__BB1_2;
$L__BB1_4:
	cvt.u32.u64 	%r37, %rd2;
	bar.sync 	0;
	cvt.s64.s16 	%rd5, %rs2;
	setp.ge.u64 	%p4, %rd1, %rd5;
	cvt.s32.s16 	%r38, %rs3;
	setp.ge.u32 	%p5, %r37, %r38;
	or.pred  	%p6, %p4, %p5;
	@%p6 bra 	$L__BB1_18;
	setp.lt.s32 	%p7, %r26, 1;
	mov.f32 	%f160, 0f00000000;
	mov.f32 	%f161, %f160;
	mov.f32 	%f162, %f160;
	@%p7 bra 	$L__BB1_17;
	mul.lo.s32 	%r10, %r5, %r4;
	add.s32 	%r11, %r10, %r3;
	and.b32  	%r12, %r26, 7;
	setp.lt.u32 	%p8, %r26, 8;
	mov.f32 	%f162, 0f00000000;
	mov.b32 	%r58, 0;
	mov.f32 	%f161, %f162;
	mov.f32 	%f160, %f162;
	@%p8 bra 	$L__BB1_9;
	and.b32  	%r58, %r26, 2147483640;
	neg.s32 	%r56, %r58;
	mul.lo.s32 	%r40, %r3, 12;
	mad.lo.s32 	%r41, %r10, 12, %r40;
	mov.u32 	%r42, signalSharedMem;
	add.s32 	%r43, %r41, %r42;
	add.s32 	%r55, %r43, 48;
	mov.u64 	%rd17, filterConstMem;
	add.s64 	%rd30, %rd17, 16;
	mov.f32 	%f162, 0f00000000;
$L__BB1_8:
	.pragma "nounroll";
	ld.shared.f32 	%f44, [%r55+-48];
	ld.const.f32 	%f45, [%rd30+-16];
	fma.rn.f32 	%f46, %f44, %f45, %f160;
	ld.shared.f32 	%f47, [%r55+-44];
	fma.rn.f32 	%f48, %f45, %f47, %f161;
	ld.shared.f32 	%f49, [%r55+-40];
	fma.rn.f32 	%f50, %f49, %f45, %f162;
	ld.shared.f32 	%f51, [%r55+-36];
	ld.const.f32 	%f52, [%rd30+-12];
	fma.rn.f32 	%f53, %f51, %f52, %f46;
	ld.shared.f32 	%f54, [%r55+-32];
	fma.rn.f32 	%f55, %f52, %f54, %f48;
	ld.shared.f32 	%f56, [%r55+-28];
	fma.rn.f32 	%f57, %f56, %f52, %f50;
	ld.shared.f32 	%f58, [%r55+-24];
	ld.const.f32 	%f59, [%rd30+-8];
	fma.rn.f32 	%f60, %f58, %f59, %f53;
	ld.shared.f32 	%f61, [%r55+-20];
	fma.rn.f32 	%f62, %f59, %f61, %f55;
	ld.shared.f32 	%f63, [%r55+-16];
	fma.rn.f32 	%f64, %f63, %f59, %f57;
	ld.shared.f32 	%f65, [%r55+-12];
	ld.const.f32 	%f66, [%rd30+-4];
	fma.rn.f32 	%f67, %f65, %f66, %f60;
	ld.shared.f32 	%f68, [%r55+-8];
	fma.rn.f32 	%f69, %f66, %f68, %f62;
	ld.shared.f32 	%f70, [%r55+-4];
	fma.rn.f32 	%f71, %f70, %f66, %f64;
	ld.shared.f32 	%f72, [%r55];
	ld.const.f32 	%f73, [%rd30];
	fma.rn.f32 	%f74, %f72, %f73, %f67;
	ld.shared.f32 	%f75, [%r55+4];
	fma.rn.f32 	%f76, %f73, %f75, %f69;
	ld.shared.f32 	%f77, [%r55+8];
	fma.rn.f32 	%f78, %f77, %f73, %f71;
	ld.shared.f32 	%f79, [%r55+12];
	ld.const.f32 	%f80, [%rd30+4];
	fma.rn.f32 	%f81, %f79, %f80, %f74;
	ld.shared.f32 	%f82, [%r55+16];
	fma.rn.f32 	%f83, %f80, %f82, %f76;
	ld.shared.f32 	%f84, [%r55+20];
	fma.rn.f32 	%f85, %f84, %f80, %f78;
	ld.shared.f32 	%f86, [%r55+24];
	ld.const.f32 	%f87, [%rd30+8];
	fma.rn.f32 	%f88, %f86, %f87, %f81;
	ld.shared.f32 	%f89, [%r55+28];
	fma.rn.f32 	%f90, %f87, %f89, %f83;
	ld.shared.f32 	%f91, [%r55+32];
	fma.rn.f32 	%f92, %f91, %f87, %f85;
	ld.shared.f32 	%f93, [%r55+36];
	ld.const.f32 	%f94, [%rd30+12];
	fma.rn.f32 	%f160, %f93, %f94, %f88;
	ld.shared.f32 	%f95, [%r55+40];
	fma.rn.f32 	%f161, %f94, %f95, %f90;
	ld.shared.f32 	%f96, [%r55+44];
	fma.rn.f32 	%f162, %f96, %f94, %f92;
	add.s32 	%r56, %r56, 8;
	add.s32 	%r55, %r55, 96;
	add.s64 	%rd30, %rd30, 32;
	setp.ne.s32 	%p9, %r56, 0;
	@%p9 bra 	$L__BB1_8;
$L__BB1_9:
	setp.eq.s32 	%p10, %r12, 0;
	@%p10 bra 	$L__BB1_17;
	and.b32  	%r21, %r26, 3;
	setp.lt.u32 	%p11, %r12, 4;
	@%p11 bra 	$L__BB1_12;
	add.s32 	%r44, %r11, %r58;
	mov.u32 	%r45, signalSharedMem;
	mad.lo.s32 	%r46, %r44, 12, %r45;
	ld.shared.f32 	%f98, [%r46];
	mul.wide.u32 	%rd18, %r58, 4;
	mov.u64 	%rd19, filterConstMem;
	add.s64 	%rd20, %rd19, %rd18;
	ld.const.f32 	%f99, [%rd20];
	fma.rn.f32 	%f100, %f98, %f99, %f160;
	ld.shared.f32 	%f101, [%r46+4];
	fma.rn.f32 	%f102, %f99, %f101, %f161;
	ld.shared.f32 	%f103, [%r46+8];
	fma.rn.f32 	%f104, %f103, %f99, %f162;
	ld.shared.f32 	%f105, [%r46+12];
	ld.const.f32 	%f106, [%rd20+4];
	fma.rn.f32 	%f107, %f105, %f106, %f100;
	ld.shared.f32 	%f108, [%r46+16];
	fma.rn.f32 	%f109, %f106, %f108, %f102;
	ld.shared.f32 	%f110, [%r46+20];
	fma.rn.f32 	%f111, %f110, %f106, %f104;
	ld.shared.f32 	%f112, [%r46+24];
	ld.const.f32 	%f113, [%rd20+8];
	fma.rn.f32 	%f114, %f112, %f113, %f107;
	ld.shared.f32 	%f115, [%r46+28];
	fma.rn.f32 	%f116, %f113, %f115, %f109;
	ld.shared.f32 	%f117, [%r46+32];
	fma.rn.f32 	%f118, %f117, %f113, %f111;
	ld.shared.f32 	%f119, [%r46+36];
	ld.const.f32 	%f120, [%rd20+12];
	fma.rn.f32 	%f160, %f119, %f120, %f114;
	ld.shared.f32 	%f121, [%r46+40];
	fma.rn.f32 	%f161, %f120, %f121, %f116;
	ld.shared.f32 	%f122, [%r46+44];
	fma.rn.f32 	%f162, %f122, %f120, %f118;
	add.s32 	%r58, %r58, 4;
$L__BB1_12:
	setp.eq.s32 	%p12, %r21, 0;
	@%p12 bra 	$L__BB1_17;
	setp.eq.s32 	%p13, %r21, 1;
	@%p13 bra 	$L__BB1_15;
	add.s32 	%r47, %r11, %r58;
	mov.u32 	%r48, signalSharedMem;
	mad.lo.s32 	%r49, %r47, 12, %r48;
	ld.shared.f32 	%f124, [%r49];
	mul.wide.u32 	%rd21, %r58, 4;
	mov.u64 	%rd22, filterConstMem;
	add.s64 	%rd23, %rd22, %rd21;
	ld.const.f32 	%f125, [%rd23];
	fma.rn.f32 	%f126, %f124, %f125, %f160;
	ld.shared.f32 	%f127, [%r49+4];
	fma.rn.f32 	%f128, %f125, %f127, %f161;
	ld.shared.f32 	%f129, [%r49+8];
	fma.rn.f32 	%f130, %f129, %f125, %f162;
	ld.shared.f32 	%f131, [%r49+12];
	ld.const.f32 	%f132, [%rd23+4];
	fma.rn.f32 	%f160, %f131, %f132, %f126;
	ld.shared.f32 	%f133, [%r49+16];
	fma.rn.f32 	%f161, %f132, %f133, %f128;
	ld.shared.f32 	%f134, [%r49+20];
	fma.rn.f32 	%f162, %f134, %f132, %f130;
	add.s32 	%r58, %r58, 2;
$L__BB1_15:
	and.b32  	%r50, %r26, 1;
	setp.eq.b32 	%p14, %r50, 1;
	not.pred 	%p15, %p14;
	@%p15 bra 	$L__BB1_17;
	add.s32 	%r51, %r11, %r58;
	mov.u32 	%r52, signalSharedMem;
	mad.lo.s32 	%r53, %r51, 12, %r52;
	ld.shared.f32 	%f135, [%r53];
	mul.wide.u32 	%rd24, %r58, 4;
	mov.u64 	%rd25, filterConstMem;
	add.s64 	%rd26, %rd25, %rd24;
	ld.const.f32 	%f136, [%rd26];
	fma.rn.f32 	%f160, %f135, %f136, %f160;
	ld.shared.f32 	%f137, [%r53+4];
	fma.rn.f32 	%f161, %f136, %f137, %f161;
	ld.shared.f32 	%f138, [%r53+8];
	fma.rn.f32 	%f162, %f138, %f136, %f162;
$L__BB1_17:
	mad.lo.s64 	%rd27, %rd5, %rd2, %rd1;
	cvta.to.global.u64 	%rd28, %rd8;
	mad.lo.s64 	%rd29, %rd27, 12, %rd28;
	st.global.f32 	[%rd29], %f160;
	st.global.f32 	[%rd29+4], %f161;
	st.global.f32 	[%rd29+8], %f162;
$L__BB1_18:
	ret;

}
	// .globl	_ZN3cub18CUB_300001_SM_10006detail11EmptyKernelIvEEvv
.visible .entry _ZN3cub18CUB_300001_SM_10006detail11EmptyKernelIvEEvv()
{


	ret;

}
	// .globl	_ZN3cub18CUB_300001_SM_10006detail8for_each13static_kernelINS2_12policy_hub_t12policy_500_tEmNS2_12op_wrapper_tImN6thrust24THRUST_300001_SM_1000_NS6detail23allocator_traits_detail24construct1_via_allocatorINS8_16device_allocatorI5pixelEEEENS8_10device_ptrISD_EEEEEEvT0_T1_
.visible .entry _ZN3cub18CUB_300001_SM_10006detail8for_each13static_kernelINS2_12policy_hub_t12policy_500_tEmNS2_12op_wrapper_tImN6thrust24THRUST_300001_SM_1000_NS6detail23allocator_traits_detail24construct1_via_allocatorINS8_16device_allocatorI5pixelEEEENS8_10device_ptrISD_EEEEEEvT0_T1_(
	.param .u64 _ZN3cub18CUB_300001_SM_10006detail8for_each13static_kernelINS2_12policy_hub_t12policy_500_tEmNS2_12op_wrapper_tImN6thrust24THRUST_300001_SM_1000_NS6detail23allocator_traits_detail24construct1_via_allocatorINS8_16device_allocatorI5pixelEEEENS8_10device_ptrISD_EEEEEEvT0_T1__param_0,
	.param .align 8 .b8 _ZN3cub18CUB_300001_SM_10006detail8for_each13static_kernelINS2_12policy_hub_t12policy_500_tEmNS2_12op_wrapper_tImN6thrust24THRUST_300001_SM_1000_NS6detail23allocator_traits_detail24construct1_via_allocatorINS8_16device_allocatorI5pixelEEEENS8_10device_ptrISD_EEEEEEvT0_T1__param_1[16]
)
.maxntid 256
{
	.reg .pred 	%p<4>;
	.reg .b32 	%r<8>;
	.reg .b64 	%rd<15>;

	ld.param.u64 	%rd4, [_ZN3cub18CUB_300001_SM_10006detail8for_each13static_kernelINS2_12policy_hub_t12policy_500_tEmNS2_12op_wrapper_tImN6thrust24THRUST_300001_SM_1000_NS6detail23allocator_traits_detail24construct1_via_allocatorINS8_16device_allocatorI5pixelEEEENS8_10device_ptrISD_EEEEEEvT0_T1__param_1];
	ld.param.u64 	%rd6, [_ZN3cub18CUB_300001_SM_10006detail8for_each13static_kernelINS2_12policy_hub_t12policy_500_tEmNS2_12op_wrapper_tImN6thrust24THRUST_300001_SM_1000_NS6detail23allocator_traits_detail24construct1_via_allocatorINS8_16device_allocatorI5pixelEEEENS8_10device_ptrISD_EEEEEEvT0_T1__param_0];
	mov.u32 	%r2, %ctaid.x;
	mul.wide.u32 	%rd1, %r2, 512;
	sub.s64 	%rd2, %rd6, %rd1;
	setp.lt.u64 	%p1, %rd2, 512;
	@%p1 bra 	$L__BB3_2;
	mov.u32 	%r6, %tid.x;
	cvta.to.global.u64 	%rd11, %rd4;
	cvt.u64.u32 	%rd12, %r6;
	add.s64 	%rd13, %rd1, %rd12;
	mad.lo.s64 	%rd14, %rd13, 12, %rd11;
	mov.b32 	%r7, 0;
	st.global.u32 	[%rd14], %r7;
	st.global.u32 	[%rd14+4], %r7;
	st.global.u32 	[%rd14+8], %r7;
	st.global.u32 	[%rd14+3072], %r7;
	st.global.u32 	[%rd14+3076], %r7;
	st.global.u32 	[%rd14+3080], %r7;
	bra.uni 	$L__BB3_6;
$L__BB3_2:
	cvta.to.global.u64 	%rd7, %rd4;
	mov.u32 	%r1, %tid.x;
	cvt.u64.u32 	%rd8, %r1;
	setp.le.u64 	%p2, %rd2, %rd8;
	add.s64 	%rd9, %rd1, %rd8;
	mad.lo.s64 	%rd3, %rd9, 12, %rd7;
	@%p2 bra 	$L__BB3_4;
	mov.b32 	%r3, 0;
	st.global.u32 	[%rd3], %r3;
	st.global.u32 	[%rd3+4], %r3;
	st.global.u32 	[%rd3+8], %r3;
$L__BB3_4:
	add.s32 	%r4, %r1, 256;
	cvt.u64.u32 	%rd10, %r4;
	setp.le.u64 	%p3, %rd2, %rd10;
	@%p3 bra 	$L__BB3_6;
	mov.b32 	%r5, 0;
	st.global.u32 	[%rd3+3072], %r5;
	st.global.u32 	[%rd3+3076], %r5;
	st.global.u32 	[%rd3+3080], %r5;
$L__BB3_6:
	ret;

}


// ===== COMPILED SASS (sm_100) =====

	.target	sm_100

	.elftype	@"ET_EXEC"


//--------------------- .note.nv.tkinfo           --------------------------
	.section	.note.nv.tkinfo,"",@"SHT_NOTE"
	.sectionflags	@"SHF_NOTE_NV_TKINFO"
	.tkinfo
        /*0018*/ 	.word	0x00000002
        /*0030*/ 	.string	""
        /*0030*/ 	.string	"ptxas"
        /*0030*/ 	.string	"Cuda compilation tools, release 13.0, V13.0.88"
        /*0030*/ 	.string	"Build cuda_13.0.r13.0/compiler.36424714_0"
        /*0030*/ 	.string	"-arch sm_100 -m 64 "



//--------------------- .note.nv.cuinfo           --------------------------
	.section	.note.nv.cuinfo,"",@"SHT_NOTE"
	.sectionflags	@"SHF_NOTE_NV_CUINFO"
        /*0018*/ 	.short	0x0002
        /*001a*/ 	.short	0x0064
        /*001c*/ 	.short	0x0082
	.zero		2


//--------------------- .nv.info                  --------------------------
	.section	.nv.info,"",@"SHT_CUDA_INFO"
	.align	4


	//----- nvinfo : EIATTR_REGCOUNT
	.align		4
        /*0000*/ 	.byte	0x04, 0x2f
        /*0002*/ 	.short	(.L_45 - .L_44)
	.align		4
.L_44:
        /*0004*/ 	.word	index@(_Z20convolveHeightKernelP5pixelPKS_sssi)
        /*0008*/ 	.word	0x00000020


	//----- nvinfo : EIATTR_FRAME_SIZE
	.align		4
.L_45:
        /*000c*/ 	.byte	0x04, 0x11
        /*000e*/ 	.short	(.L_47 - .L_46)
	.align		4
.L_46:
        /*0010*/ 	.word	index@(_Z20convolveHeightKernelP5pixelPKS_sssi)
        /*0014*/ 	.word	0x00000000


	//----- nvinfo : EIATTR_REGCOUNT
	.align		4
.L_47:
        /*0018*/ 	.byte	0x04, 0x2f
        /*001a*/ 	.short	(.L_49 - .L_48)
	.align		4
.L_48:
        /*001c*/ 	.word	index@(_Z19convolveWidthKernelP5pixelPKS_sssi)
        /*0020*/ 	.word	0x0000001f


	//----- nvinfo : EIATTR_FRAME_SIZE
	.align		4
.L_49:
        /*0024*/ 	.byte	0x04, 0x11
        /*0026*/ 	.short	(.L_51 - .L_50)
	.align		4
.L_50:
        /*0028*/ 	.word	index@(_Z19convolveWidthKernelP5pixelPKS_sssi)
        /*002c*/ 	.word	0x00000000


	//----- nvinfo : EIATTR_REGCOUNT
	.align		4
.L_51:
        /*0030*/ 	.byte	0x04, 0x2f
        /*0032*/ 	.short	(.L_53 - .L_52)
	.align		4
.L_52:
        /*0034*/ 	.word	index@(_ZN3cub18CUB_300001_SM_10006detail11EmptyKernelIvEEvv)
        /*0038*/ 	.word	0x00000004


	//----- nvinfo : EIATTR_FRAME_SIZE
	.align		4
.L_53:
        /*003c*/ 	.byte	0x04, 0x11
        /*003e*/ 	.short	(.L_55 - .L_54)
	.align		4
.L_54:
        /*0040*/ 	.word	index@(_ZN3cub18CUB_300001_SM_10006detail11EmptyKernelIvEEvv)
        /*0044*/ 	.word	0x00000000


	//----- nvinfo : EIATTR_REGCOUNT
	.align		4
.L_55:
        /*0048*/ 	.byte	0x04, 0x2f
        /*004a*/ 	.short	(.L_57 - .L_56)
	.align		4
.L_56:
        /*004c*/ 	.word	index@(_ZN3cub18CUB_300001_SM_10006detail8for_each13static_kernelINS2_12policy_hub_t12policy_500_tEmNS2_12op_wrapper_tImN6thrust24THRUST_300001_SM_1000_NS6detail23allocator_traits_detail24construct1_via_allocatorINS8_16device_allocatorI5pixelEEEENS8_10device_ptrISD_EEEEEEvT0_T1_)
        /*0050*/ 	.word	0x00000009


	//----- nvinfo : EIATTR_FRAME_SIZE
	.align		4
.L_57:
        /*0054*/ 	.byte	0x04, 0x11
        /*0056*/ 	.short	(.L_59 - .L_58)
	.align		4
.L_58:
        /*0058*/ 	.word	index@(_ZN3cub18CUB_300001_SM_10006detail8for_each13static_kernelINS2_12policy_hub_t12policy_500_tEmNS2_12op_wrapper_tImN6thrust24THRUST_300001_SM_1000_NS6detail23allocator_traits_detail24construct1_via_allocatorINS8_16device_allocatorI5pixelEEEENS8_10device_ptrISD_EEEEEEvT0_T1_)
        /*005c*/ 	.word	0x00000000


	//----- nvinfo : EIATTR_MIN_STACK_SIZE
	.align		4
.L_59:
        /*0060*/ 	.byte	0x04, 0x12
        /*0062*/ 	.short	(.L_61 - .L_60)
	.align		4
.L_60:
        /*0064*/ 	.word	index@(_ZN3cub18CUB_300001_SM_10006detail8for_each13static_kernelINS2_12policy_hub_t12policy_500_tEmNS2_12op_wrapper_tImN6thrust24THRUST_300001_SM_1000_NS6detail23allocator_traits_detail24construct1_via_allocatorINS8_16device_allocatorI5pixelEEEENS8_10device_ptrISD_EEEEEEvT0_T1_)
        /*0068*/ 	.word	0x00000000


	//----- nvinfo : EIATTR_MIN_STACK_SIZE
	.align		4
.L_61:
        /*006c*/ 	.byte	0x04, 0x12
        /*006e*/ 	.short	(.L_63 - .L_62)
	.align		4
.L_62:
        /*0070*/ 	.word	index@(_ZN3cub18CUB_300001_SM_10006detail11EmptyKernelIvEEvv)
        /*0074*/ 	.word	0x00000000


	//----- nvinfo : EIATTR_MIN_STACK_SIZE
	.align		4
.L_63:
        /*0078*/ 	.byte	0x04, 0x12
        /*007a*/ 	.short	(.L_65 - .L_64)
	.align		4
.L_64:
        /*007c*/ 	.word	index@(_Z19convolveWidthKernelP5pixelPKS_sssi)
        /*0080*/ 	.word	0x00000000


	//----- nvinfo : EIATTR_MIN_STACK_SIZE
	.align		4
.L_65:
        /*0084*/ 	.byte	0x04, 0x12
        /*0086*/ 	.short	(.L_67 - .L_66)
	.align		4
.L_66:
        /*0088*/ 	.word	index@(_Z20convolveHeightKernelP5pixelPKS_sssi)
        /*008c*/ 	.word	0x00000000
.L_67:


//--------------------- .nv.compat                --------------------------
	.section	.nv.compat,"",@"SHT_CUDA_COMPAT_INFO"
	.align	4
        /*0000*/ 	.byte	0x02, 0x09, 0x00, 0x00, 0x02, 0x02, 0x01, 0x00, 0x02, 0x05, 0x05, 0x00, 0x03, 0x07, 0x01, 0x01
        /*0010*/ 	.byte	0x02, 0x03, 0x00, 0x00, 0x02, 0x06, 0x01, 0x00, 0x04, 0x0b, 0x08, 0x00, 0x09, 0x00, 0x00, 0x00
        /*0020*/ 	.byte	0x00, 0x00, 0x00, 0x00


//--------------------- .nv.info._ZN3cub18CUB_300001_SM_10006detail8for_each13static_kernelINS2_12policy_hub_t12policy_500_tEmNS2_12op_wrapper_tImN6thrust24THRUST_300001_SM_1000_NS6detail23allocator_traits_detail24construct1_via_allocatorINS8_16device_allocatorI5pixelEEEENS8_10device_ptrISD_EEEEEEvT0_T1_ --------------------------
	.section	.nv.info._ZN3cub18CUB_300001_SM_10006detail8for_each13static_kernelINS2_12policy_hub_t12policy_500_tEmNS2_12op_wrapper_tImN6thrust24THRUST_300001_SM_1000_NS6detail23allocator_traits_detail24construct1_via_allocatorINS8_16device_allocatorI5pixelEEEENS8_10device_ptrISD_EEEEEEvT0_T1_,"",@"SHT_CUDA_INFO"
	.sectionflags	@""
	.align	4


	//----- nvinfo : EIATTR_CUDA_API_VERSION
	.align		4
        /*0000*/ 	.byte	0x04, 0x37
        /*0002*/ 	.short	(.L_69 - .L_68)
.L_68:
        /*0004*/ 	.word	0x00000082


	//----- nvinfo : EIATTR_KPARAM_INFO
	.align		4
.L_69:
        /*0008*/ 	.byte	0x04, 0x17
        /*000a*/ 	.short	(.L_71 - .L_70)
.L_70:
        /*000c*/ 	.word	0x00000000
        /*0010*/ 	.short	0x0001
        /*0012*/ 	.short	0x0008
        /*0014*/ 	.byte	0x00, 0xf0, 0x41, 0x00


	//----- nvinfo : EIATTR_KPARAM_INFO
	.align		4
.L_71:
        /*0018*/ 	.byte	0x04, 0x17
        /*001a*/ 	.short	(.L_73 - .L_72)
.L_72:
        /*001c*/ 	.word	0x00000000
        /*0020*/ 	.short	0x0000
        /*0022*/ 	.short	0x0000
        /*0024*/ 	.byte	0x00, 0xf0, 0x21, 0x00


	//----- nvinfo : EIATTR_SPARSE_MMA_MASK
	.align		4
.L_73:
        /*0028*/ 	.byte	0x03, 0x50
        /*002a*/ 	.short	0x0000


	//----- nvinfo : EIATTR_MAXREG_COUNT
	.align		4
        /*002c*/ 	.byte	0x03, 0x1b
        /*002e*/ 	.short	0x00ff


	//----- nvinfo : EIATTR_MERCURY_ISA_VERSION
	.align		4
        /*0030*/ 	.byte	0x03, 0x5f
        /*0032*/ 	.short	0x0101


	//----- nvinfo : EIATTR_VRC_CTA_INIT_COUNT
	.align		4
        /*0034*/ 	.byte	0x02, 0x4a
	.zero		1
	.zero		1


	//----- nvinfo : EIATTR_EXIT_INSTR_OFFSETS
	.align		4
        /*0038*/ 	.byte	0x04, 0x1c
        /*003a*/ 	.short	(.L_75 - .L_74)


	//   ....[0]....
.L_74:
        /*003c*/ 	.word	0x00000170


	//   ....[1]....
        /*0040*/ 	.word	0x00000290


	//   ....[2]....
        /*0044*/ 	.word	0x000002d0


	//----- nvinfo : EIATTR_MAX_THREADS
	.align		4
.L_75:
        /*0048*/ 	.byte	0x04, 0x05
        /*004a*/ 	.short	(.L_77 - .L_76)
.L_76:
        /*004c*/ 	.word	0x00000100
        /*0050*/ 	.word	0x00000001
        /*0054*/ 	.word	0x00000001


	//----- nvinfo : EIATTR_CBANK_PARAM_SIZE
	.align		4
.L_77:
        /*0058*/ 	.byte	0x03, 0x19
        /*005a*/ 	.short	0x0018


	//----- nvinfo : EIATTR_PARAM_CBANK
	.align		4
        /*005c*/ 	.byte	0x04, 0x0a
        /*005e*/ 	.short	(.L_79 - .L_78)
	.align		4
.L_78:
        /*0060*/ 	.word	index@(.nv.constant0._ZN3cub18CUB_300001_SM_10006detail8for_each13static_kernelINS2_12policy_hub_t12policy_500_tEmNS2_12op_wrapper_tImN6thrust24THRUST_300001_SM_1000_NS6detail23allocator_traits_detail24construct1_via_allocatorINS8_16device_allocatorI5pixelEEEENS8_10device_ptrISD_EEEEEEvT0_T1_)
        /*0064*/ 	.short	0x0380
        /*0066*/ 	.short	0x0018


	//----- nvinfo : EIATTR_SW_WAR
	.align		4
.L_79:
        /*0068*/ 	.byte	0x04, 0x36
        /*006a*/ 	.short	(.L_81 - .L_80)
.L_80:
        /*006c*/ 	.word	0x00000008
.L_81:


//--------------------- .nv.info._ZN3cub18CUB_300001_SM_10006detail11EmptyKernelIvEEvv --------------------------
	.section	.nv.info._ZN3cub18CUB_300001_SM_10006detail11EmptyKernelIvEEvv,"",@"SHT_CUDA_INFO"
	.sectionflags	@""
	.align	4


	//----- nvinfo : EIATTR_CUDA_API_VERSION
	.align		4
        /*0000*/ 	.byte	0x04, 0x37
        /*0002*/ 	.short	(.L_83 - .L_82)
.L_82:
        /*0004*/ 	.word	0x00000082


	//----- nvinfo : EIATTR_SPARSE_MMA_MASK
	.align		4
.L_83:
        /*0008*/ 	.byte	0x03, 0x50
        /*000a*/ 	.short	0x0000


	//----- nvinfo : EIATTR_MAXREG_COUNT
	.align		4
        /*000c*/ 	.byte	0x03, 0x1b
        /*000e*/ 	.short	0x00ff


	//----- nvinfo : EIATTR_MERCURY_ISA_VERSION
	.align		4
        /*0010*/ 	.byte	0x03, 0x5f
        /*0012*/ 	.short	0x0101


	//----- nvinfo : EIATTR_VRC_CTA_INIT_COUNT
	.align		4
        /*0014*/ 	.byte	0x02, 0x4a
	.zero		1
	.zero		1


	//----- nvinfo : EIATTR_EXIT_INSTR_OFFSETS
	.align		4
        /*0018*/ 	.byte	0x04, 0x1c
        /*001a*/ 	.short	(.L_85 - .L_84)


	//   ....[0]....
.L_84:
        /*001c*/ 	.word	0x00000010


	//----- nvinfo : EIATTR_SW_WAR
	.align		4
.L_85:
        /*0020*/ 	.byte	0x04, 0x36
        /*0022*/ 	.short	(.L_87 - .L_86)
.L_86:
        /*0024*/ 	.word	0x00000008
.L_87:


//--------------------- .nv.info._Z19convolveWidthKernelP5pixelPKS_sssi --------------------------
	.section	.nv.info._Z19convolveWidthKernelP5pixelPKS_sssi,"",@"SHT_CUDA_INFO"
	.sectionflags	@""
	.align	4


	//----- nvinfo : EIATTR_CUDA_API_VERSION
	.align		4
        /*0000*/ 	.byte	0x04, 0x37
        /*0002*/ 	.short	(.L_89 - .L_88)
.L_88:
        /*0004*/ 	.word	0x00000082


	//----- nvinfo : EIATTR_KPARAM_INFO
	.align		4
.L_89:
        /*0008*/ 	.byte	0x04, 0x17
        /*000a*/ 	.short	(.L_91 - .L_90)
.L_90:
        /*000c*/ 	.word	0x00000000
        /*0010*/ 	.short	0x0005
        /*0012*/ 	.short	0x0018
        /*0014*/ 	.byte	0x00, 0xf0, 0x11, 0x00


	//----- nvinfo : EIATTR_KPARAM_INFO
	.align		4
.L_91:
        /*0018*/ 	.byte	0x04, 0x17
        /*001a*/ 	.short	(.L_93 - .L_92)
.L_92:
        /*001c*/ 	.word	0x00000000
        /*0020*/ 	.short	0x0004
        /*0022*/ 	.short	0x0014
        /*0024*/ 	.byte	0x00, 0xf0, 0x09, 0x00


	//----- nvinfo : EIATTR_KPARAM_INFO
	.align		4
.L_93:
        /*0028*/ 	.byte	0x04, 0x17
        /*002a*/ 	.short	(.L_95 - .L_94)
.L_94:
        /*002c*/ 	.word	0x00000000
        /*0030*/ 	.short	0x0003
        /*0032*/ 	.short	0x0012
        /*0034*/ 	.byte	0x00, 0xf0, 0x09, 0x00


	//----- nvinfo : EIATTR_KPARAM_INFO
	.align		4
.L_95:
        /*0038*/ 	.byte	0x04, 0x17
        /*003a*/ 	.short	(.L_97 - .L_96)
.L_96:
        /*003c*/ 	.word	0x00000000
        /*0040*/ 	.short	0x0002
        /*0042*/ 	.short	0x0010
        /*0044*/ 	.byte	0x00, 0xf0, 0x09, 0x00


	//----- nvinfo : EIATTR_KPARAM_INFO
	.align		4
.L_97:
        /*0048*/ 	.byte	0x04, 0x17
        /*004a*/ 	.short	(.L_99 - .L_98)
.L_98:
        /*004c*/ 	.word	0x00000000
        /*0050*/ 	.short	0x0001
        /*0052*/ 	.short	0x0008
        /*0054*/ 	.byte	0x00, 0xf5, 0x21, 0x00


	//----- nvinfo : EIATTR_KPARAM_INFO
	.align		4
.L_99:
        /*0058*/ 	.byte	0x04, 0x17
        /*005a*/ 	.short	(.L_101 - .L_100)
.L_100:
        /*005c*/ 	.word	0x00000000
        /*0060*/ 	.short	0x0000
        /*0062*/ 	.short	0x0000
        /*0064*/ 	.byte	0x00, 0xf5, 0x21, 0x00


	//----- nvinfo : EIATTR_SPARSE_MMA_MASK
	.align		4
.L_101:
        /*0068*/ 	.byte	0x03, 0x50
        /*006a*/ 	.short	0x0000


	//----- nvinfo : EIATTR_MAXREG_COUNT
	.align		4
        /*006c*/ 	.byte	0x03, 0x1b
        /*006e*/ 	.short	0x00ff


	//----- nvinfo : EIATTR_NUM_BARRIERS
	.align		4
        /*0070*/ 	.byte	0x02, 0x4c
        /*0072*/ 	.byte	0x01
	.zero		1


	//----- nvinfo : EIATTR_MERCURY_ISA_VERSION
	.align		4
        /*0074*/ 	.byte	0x03, 0x5f
        /*0076*/ 	.short	0x0101


	//----- nvinfo : EIATTR_VRC_CTA_INIT_COUNT
	.align		4
        /*0078*/ 	.byte	0x02, 0x4a
	.zero		1
	.zero		1


	//----- nvinfo : EIATTR_EXIT_INSTR_OFFSETS
	.align		4
        /*007c*/ 	.byte	0x04, 0x1c
        /*007e*/ 	.short	(.L_103 - .L_102)


	//   ....[0]....
.L_102:
        /*0080*/ 	.word	0x000003c0


	//   ....[1]....
        /*0084*/ 	.word	0x00000e40


	//----- nvinfo : EIATTR_CRS_STACK_SIZE
	.align		4
.L_103:
        /*0088*/ 	.byte	0x04, 0x1e
        /*008a*/ 	.short	(.L_105 - .L_104)
.L_104:
        /*008c*/ 	.word	0x00000000


	//----- nvinfo : EIATTR_CBANK_PARAM_SIZE
	.align		4
.L_105:
        /*0090*/ 	.byte	0x03, 0x19
        /*0092*/ 	.short	0x001c


	//----- nvinfo : EIATTR_PARAM_CBANK
	.align		4
        /*0094*/ 	.byte	0x04, 0x0a
        /*0096*/ 	.short	(.L_107 - .L_106)
	.align		4
.L_106:
        /*0098*/ 	.word	index@(.nv.constant0._Z19convolveWidthKernelP5pixelPKS_sssi)
        /*009c*/ 	.short	0x0380
        /*009e*/ 	.short	0x001c


	//----- nvinfo : EIATTR_SW_WAR
	.align		4
.L_107:
        /*00a0*/ 	.byte	0x04, 0x36
        /*00a2*/ 	.short	(.L_109 - .L_108)
.L_108:
        /*00a4*/ 	.word	0x00000008
.L_109:


//--------------------- .nv.info._Z20convolveHeightKernelP5pixelPKS_sssi --------------------------
	.section	.nv.info._Z20convolveHeightKernelP5pixelPKS_sssi,"",@"SHT_CUDA_INFO"
	.sectionflags	@""
	.align	4


	//----- nvinfo : EIATTR_CUDA_API_VERSION
	.align		4
        /*0000*/ 	.byte	0x04, 0x37
        /*0002*/ 	.short	(.L_111 - .L_110)
.L_110:
        /*0004*/ 	.word	0x00000082


	//----- nvinfo : EIATTR_KPARAM_INFO
	.align		4
.L_111:
        /*0008*/ 	.byte	0x04, 0x17
        /*000a*/ 	.short	(.L_113 - .L_112)
.L_112:
        /*000c*/ 	.word	0x00000000
        /*0010*/ 	.short	0x0005
        /*0012*/ 	.short	0x0018
        /*0014*/ 	.byte	0x00, 0xf0, 0x11, 0x00


	//----- nvinfo : EIATTR_KPARAM_INFO
	.align		4
.L_113:
        /*0018*/ 	.byte	0x04, 0x17
        /*001a*/ 	.short	(.L_115 - .L_114)
.L_114:
        /*001c*/ 	.word	0x00000000
        /*0020*/ 	.short	0x0004
        /*0022*/ 	.short	0x0014
        /*0024*/ 	.byte	0x00, 0xf0, 0x09, 0x00


	//----- nvinfo : EIATTR_KPARAM_INFO
	.align		4
.L_115:
        /*0028*/ 	.byte	0x04, 0x17
        /*002a*/ 	.short	(.L_117 - .L_116)
.L_116:
        /*002c*/ 	.word	0x00000000
        /*0030*/ 	.short	0x0003
        /*0032*/ 	.short	0x0012
        /*0034*/ 	.byte	0x00, 0xf0, 0x09, 0x00


	//----- nvinfo : EIATTR_KPARAM_INFO
	.align		4
.L_117:
        /*0038*/ 	.byte	0x04, 0x17
        /*003a*/ 	.short	(.L_119 - .L_118)
.L_118:
        /*003c*/ 	.word	0x00000000
        /*0040*/ 	.short	0x0002
        /*0042*/ 	.short	0x0010
        /*0044*/ 	.byte	0x00, 0xf0, 0x09, 0x00


	//----- nvinfo : EIATTR_KPARAM_INFO
	.align		4
.L_119:
        /*0048*/ 	.byte	0x04, 0x17
        /*004a*/ 	.short	(.L_121 - .L_120)
.L_120:
        /*004c*/ 	.word	0x00000000
        /*0050*/ 	.short	0x0001
        /*0052*/ 	.short	0x0008
        /*0054*/ 	.byte	0x00, 0xf5, 0x21, 0x00


	//----- nvinfo : EIATTR_KPARAM_INFO
	.align		4
.L_121:
        /*0058*/ 	.byte	0x04, 0x17
        /*005a*/ 	.short	(.L_123 - .L_122)
.L_122:
        /*005c*/ 	.word	0x00000000
        /*0060*/ 	.short	0x0000
        /*0062*/ 	.short	0x0000
        /*0064*/ 	.byte	0x00, 0xf5, 0x21, 0x00


	//----- nvinfo : EIATTR_SPARSE_MMA_MASK
	.align		4
.L_123:
        /*0068*/ 	.byte	0x03, 0x50
        /*006a*/ 	.short	0x0000


	//----- nvinfo : EIATTR_MAXREG_COUNT
	.align		4
        /*006c*/ 	.byte	0x03, 0x1b
        /*006e*/ 	.short	0x00ff


	//----- nvinfo : EIATTR_NUM_BARRIERS
	.align		4
        /*0070*/ 	.byte	0x02, 0x4c
        /*0072*/ 	.byte	0x01
	.zero		1


	//----- nvinfo : EIATTR_MERCURY_ISA_VERSION
	.align		4
        /*0074*/ 	.byte	0x03, 0x5f
        /*0076*/ 	.short	0x0101


	//----- nvinfo : EIATTR_VRC_CTA_INIT_COUNT
	.align		4
        /*0078*/ 	.byte	0x02, 0x4a
	.zero		1
	.zero		1


	//----- nvinfo : EIATTR_EXIT_INSTR_OFFSETS
	.align		4
        /*007c*/ 	.byte	0x04, 0x1c
        /*007e*/ 	.short	(.L_125 - .L_124)


	//   ....[0]....
.L_124:
        /*0080*/ 	.word	0x00000370


	//   ....[1]....
        /*0084*/ 	.word	0x00000ec0


	//----- nvinfo : EIATTR_CRS_STACK_SIZE
	.align		4
.L_125:
        /*0088*/ 	.byte	0x04, 0x1e
        /*008a*/ 	.short	(.L_127 - .L_126)
.L_126:
        /*008c*/ 	.word	0x00000000


	//----- nvinfo : EIATTR_CBANK_PARAM_SIZE
	.align		4
.L_127:
        /*0090*/ 	.byte	0x03, 0x19
        /*0092*/ 	.short	0x001c


	//----- nvinfo : EIATTR_PARAM_CBANK
	.align		4
        /*0094*/ 	.byte	0x04, 0x0a
        /*0096*/ 	.short	(.L_129 - .L_128)
	.align		4
.L_128:
        /*0098*/ 	.word	index@(.nv.constant0._Z20convolveHeightKernelP5pixelPKS_sssi)
        /*009c*/ 	.short	0x0380
        /*009e*/ 	.short	0x001c


	//----- nvinfo : EIATTR_SW_WAR
	.align		4
.L_129:
        /*00a0*/ 	.byte	0x04, 0x36
        /*00a2*/ 	.short	(.L_131 - .L_130)
.L_130:
        /*00a4*/ 	.word	0x00000008
.L_131:


//--------------------- .nv.callgraph             --------------------------
	.section	.nv.callgraph,"",@"SHT_CUDA_CALLGRAPH"
	.align	4
	.sectionentsize	8
	.align		4
        /*0000*/ 	.word	0x00000000
	.align		4
        /*0004*/ 	.word	0xffffffff
	.align		4
        /*0008*/ 	.word	0x00000000
	.align		4
        /*000c*/ 	.word	0xfffffffe
	.align		4
        /*0010*/ 	.word	0x00000000
	.align		4
        /*0014*/ 	.word	0xfffffffd
	.align		4
        /*0018*/ 	.word	0x00000000
	.align		4
        /*001c*/ 	.word	0xfffffffc


//--------------------- .nv.constant3             --------------------------
	.section	.nv.constant3,"a",@progbits
	.align	4
.nv.constant3:
	.type		filterConstMem,@object
	.size		filterConstMem,(.L_0 - filterConstMem)
filterConstMem:
	.zero		65536
.L_0:


//--------------------- .nv.constant4             --------------------------
	.section	.nv.constant4,"a",@progbits
	.align	8
	.align		8
.nv.constant4:
        /*0000*/ 	.dword	_ZN34_INTERNAL_8d76b3e4_4_k_cu_102228f24cuda3std3__45__cpo5beginE
	.align		8
        /*0008*/ 	.dword	_ZN34_INTERNAL_8d76b3e4_4_k_cu_102228f24cuda3std3__45__cpo3endE
	.align		8
        /*0010*/ 	.dword	_ZN34_INTERNAL_8d76b3e4_4_k_cu_102228f24cuda3std3__45__cpo6cbeginE
	.align		8
        /*0018*/ 	.dword	_ZN34_INTERNAL_8d76b3e4_4_k_cu_102228f24cuda3std3__45__cpo4cendE
	.align		8
        /*0020*/ 	.dword	_ZN34_INTERNAL_8d76b3e4_4_k_cu_102228f24cuda3std3__45__cpo6rbeginE
	.align		8
        /*0028*/ 	.dword	_ZN34_INTERNAL_8d76b3e4_4_k_cu_102228f24cuda3std3__45__cpo4rendE
	.align		8
        /*0030*/ 	.dword	_ZN34_INTERNAL_8d76b3e4_4_k_cu_102228f24cuda3std3__45__cpo7crbeginE
	.align		8
        /*0038*/ 	.dword	_ZN34_INTERNAL_8d76b3e4_4_k_cu_102228f24cuda3std3__45__cpo5crendE
	.align		8
        /*0040*/ 	.dword	_ZN34_INTERNAL_8d76b3e4_4_k_cu_102228f24cuda3std3__436_GLOBAL__N__8d76b3e4_4_k_cu_102228f26ignoreE
	.align		8
        /*0048*/ 	.dword	_ZN34_INTERNAL_8d76b3e4_4_k_cu_102228f24cuda3std3__419piecewise_constructE
	.align		8
        /*0050*/ 	.dword	_ZN34_INTERNAL_8d76b3e4_4_k_cu_102228f24cuda3std3__48in_placeE
	.align		8
        /*0058*/ 	.dword	_ZN34_INTERNAL_8d76b3e4_4_k_cu_102228f24cuda3std3__420unreachable_sentinelE
	.align		8
        /*0060*/ 	.dword	_ZN34_INTERNAL_8d76b3e4_4_k_cu_102228f24cuda3std3__47nulloptE
	.align		8
        /*0068*/ 	.dword	_ZN34_INTERNAL_8d76b3e4_4_k_cu_102228f24cuda3std3__48unexpectE
	.align		8
        /*0070*/ 	.dword	_ZN34_INTERNAL_8d76b3e4_4_k_cu_102228f24cuda3std6ranges3__45__cpo4swapE
	.align		8
        /*0078*/ 	.dword	_ZN34_INTERNAL_8d76b3e4_4_k_cu_102228f24cuda3std6ranges3__45__cpo9iter_moveE
	.align		8
        /*0080*/ 	.dword	_ZN34_INTERNAL_8d76b3e4_4_k_cu_102228f24cuda3std6ranges3__45__cpo5beginE
	.align		8
        /*0088*/ 	.dword	_ZN34_INTERNAL_8d76b3e4_4_k_cu_102228f24cuda3std6ranges3__45__cpo3endE
	.align		8
        /*0090*/ 	.dword	_ZN34_INTERNAL_8d76b3e4_4_k_cu_102228f24cuda3std6ranges3__45__cpo6cbeginE
	.align		8
        /*0098*/ 	.dword	_ZN34_INTERNAL_8d76b3e4_4_k_cu_102228f24cuda3std6ranges3__45__cpo4cendE
	.align		8
        /*00a0*/ 	.dword	_ZN34_INTERNAL_8d76b3e4_4_k_cu_102228f24cuda3std6ranges3__45__cpo7advanceE
	.align		8
        /*00a8*/ 	.dword	_ZN34_INTERNAL_8d76b3e4_4_k_cu_102228f24cuda3std6ranges3__45__cpo9iter_swapE
	.align		8
        /*00b0*/ 	.dword	_ZN34_INTERNAL_8d76b3e4_4_k_cu_102228f24cuda3std6ranges3__45__cpo4nextE
	.align		8
        /*00b8*/ 	.dword	_ZN34_INTERNAL_8d76b3e4_4_k_cu_102228f24cuda3std6ranges3__45__cpo4prevE
	.align		8
        /*00c0*/ 	.dword	_ZN34_INTERNAL_8d76b3e4_4_k_cu_102228f24cuda3std6ranges3__45__cpo4dataE
	.align		8
        /*00c8*/ 	.dword	_ZN34_INTERNAL_8d76b3e4_4_k_cu_102228f24cuda3std6ranges3__45__cpo5cdataE
	.align		8
        /*00d0*/ 	.dword	_ZN34_INTERNAL_8d76b3e4_4_k_cu_102228f24cuda3std6ranges3__45__cpo4sizeE
	.align		8
        /*00d8*/ 	.dword	_ZN34_INTERNAL_8d76b3e4_4_k_cu_102228f24cuda3std6ranges3__45__cpo5ssizeE
	.align		8
        /*00e0*/ 	.dword	_ZN34_INTERNAL_8d76b3e4_4_k_cu_102228f24cuda3std6ranges3__45__cpo8distanceE
	.align		8
        /*00e8*/ 	.dword	_ZN34_INTERNAL_8d76b3e4_4_k_cu_102228f26thrust24THRUST_300001_SM_1000_NS8cuda_cub3parE
	.align		8
        /*00f0*/ 	.dword	_ZN34_INTERNAL_8d76b3e4_4_k_cu_102228f26thrust24THRUST_300001_SM_1000_NS8cuda_cub10par_nosyncE
	.align		8
        /*00f8*/ 	.dword	_ZN34_INTERNAL_8d76b3e4_4_k_cu_102228f26thrust24THRUST_300001_SM_1000_NS6system6detail10sequential3seqE
	.align		8
        /*0100*/ 	.dword	_ZN34_INTERNAL_8d76b3e4_4_k_cu_102228f26thrust24THRUST_300001_SM_1000_NS12placeholders2_1E
	.align		8
        /*0108*/ 	.dword	_ZN34_INTERNAL_8d76b3e4_4_k_cu_102228f26thrust24THRUST_300001_SM_1000_NS12placeholders2_2E
	.align		8
        /*0110*/ 	.dword	_ZN34_INTERNAL_8d76b3e4_4_k_cu_102228f26thrust24THRUST_300001_SM_1000_NS12placeholders2_3E
	.align		8
        /*0118*/ 	.dword	_ZN34_INTERNAL_8d76b3e4_4_k_cu_102228f26thrust24THRUST_300001_SM_1000_NS12placeholders2_4E
	.align		8
        /*0120*/ 	.dword	_ZN34_INTERNAL_8d76b3e4_4_k_cu_102228f26thrust24THRUST_300001_SM_1000_NS12placeholders2_5E
	.align		8
        /*0128*/ 	.dword	_ZN34_INTERNAL_8d76b3e4_4_k_cu_102228f26thrust24THRUST_300001_SM_1000_NS12placeholders2_6E
	.align		8
        /*0130*/ 	.dword	_ZN34_INTERNAL_8d76b3e4_4_k_cu_102228f26thrust24THRUST_300001_SM_1000_NS12placeholders2_7E
	.align		8
        /*0138*/ 	.dword	_ZN34_INTERNAL_8d76b3e4_4_k_cu_102228f26thrust24THRUST_300001_SM_1000_NS12placeholders2_8E
	.align		8
        /*0140*/ 	.dword	_ZN34_INTERNAL_8d76b3e4_4_k_cu_102228f26thrust24THRUST_300001_SM_1000_NS12placeholders2_9E
	.align		8
        /*0148*/ 	.dword	_ZN34_INTERNAL_8d76b3e4_4_k_cu_102228f26thrust24THRUST_300001_SM_1000_NS12placeholders3_10E
	.align		8
        /*0150*/ 	.dword	_ZN34_INTERNAL_8d76b3e4_4_k_cu_102228f26thrust24THRUST_300001_SM_1000_NS3seqE


//--------------------- .text._ZN3cub18CUB_300001_SM_10006detail8for_each13static_kernelINS2_12policy_hub_t12policy_500_tEmNS2_12op_wrapper_tImN6thrust24THRUST_300001_SM_1000_NS6detail23allocator_traits_detail24construct1_via_allocatorINS8_16device_allocatorI5pixelEEEENS8_10device_ptrISD_EEEEEEvT0_T1_ --------------------------
	.section	.text._ZN3cub18CUB_300001_SM_10006detail8for_each13static_kernelINS2_12policy_hub_t12policy_500_tEmNS2_12op_wrapper_tImN6thrust24THRUST_300001_SM_1000_NS6detail23allocator_traits_detail24construct1_via_allocatorINS8_16device_allocatorI5pixelEEEENS8_10device_ptrISD_EEEEEEvT0_T1_,"ax",@progbits
	.align	128
        .global         _ZN3cub18CUB_300001_SM_10006detail8for_each13static_kernelINS2_12policy_hub_t12policy_500_tEmNS2_12op_wrapper_tImN6thrust24THRUST_300001_SM_1000_NS6detail23allocator_traits_detail24construct1_via_allocatorINS8_16device_allocatorI5pixelEEEENS8_10device_ptrISD_EEEEEEvT0_T1_
        .type           _ZN3cub18CUB_300001_SM_10006detail8for_each13static_kernelINS2_12policy_hub_t12policy_500_tEmNS2_12op_wrapper_tImN6thrust24THRUST_300001_SM_1000_NS6detail23allocator_traits_detail24construct1_via_allocatorINS8_16device_allocatorI5pixelEEEENS8_10device_ptrISD_EEEEEEvT0_T1_,@function
        .size           _ZN3cub18CUB_300001_SM_10006detail8for_each13static_kernelINS2_12policy_hub_t12policy_500_tEmNS2_12op_wrapper_tImN6thrust24THRUST_300001_SM_1000_NS6detail23allocator_traits_detail24construct1_via_allocatorINS8_16device_allocatorI5pixelEEEENS8_10device_ptrISD_EEEEEEvT0_T1_,(.L_x_21 - _ZN3cub18CUB_300001_SM_10006detail8for_each13static_kernelINS2_12policy_hub_t12policy_500_tEmNS2_12op_wrapper_tImN6thrust24THRUST_300001_SM_1000_NS6detail23allocator_traits_detail24construct1_via_allocatorINS8_16device_allocatorI5pixelEEEENS8_10device_ptrISD_EEEEEEvT0_T1_)
        .other          _ZN3cub18CUB_300001_SM_10006detail8for_each13static_kernelINS2_12policy_hub_t12policy_500_tEmNS2_12op_wrapper_tImN6thrust24THRUST_300001_SM_1000_NS6detail23allocator_traits_detail24construct1_via_allocatorINS8_16device_allocatorI5pixelEEEENS8_10device_ptrISD_EEEEEEvT0_T1_,@"STO_CUDA_ENTRY STV_DEFAULT"
_ZN3cub18CUB_300001_SM_10006detail8for_each13static_kernelINS2_12policy_hub_t12policy_500_tEmNS2_12op_wrapper_tImN6thrust24THRUST_300001_SM_1000_NS6detail23allocator_traits_detail24construct1_via_allocatorINS8_16device_allocatorI5pixelEEEENS8_10device_ptrISD_EEEEEEvT0_T1_:
.text._ZN3cub18CUB_300001_SM_10006detail8for_each13static_kernelINS2_12policy_hub_t12policy_500_tEmNS2_12op_wrapper_tImN6thrust24THRUST_300001_SM_1000_NS6detail23allocator_traits_detail24construct1_via_allocatorINS8_16device_allocatorI5pixelEEEENS8_10device_ptrISD_EEEEEEvT0_T1_:
[----:B------:R-:W-:Y:S08]  /*0000*/  LDC R1, c[0x0][0x37c] ;  /* 0x0000df00ff017b82 */ /* 0x000ff00000000800 */
[----:B------:R-:W0:Y:S01]  /*0010*/  S2UR UR4, SR_CTAID.X ;  /* 0x00000000000479c3 */ /* 0x000e220000002500 */
[----:B------:R-:W1:Y:S01]  /*0020*/  LDCU.64 UR6, c[0x0][0x380] ;  /* 0x00007000ff0677ac */ /* 0x000e620008000a00 */
[----:B------:R-:W2:Y:S01]  /*0030*/  LDCU.64 UR8, c[0x0][0x358] ;  /* 0x00006b00ff0877ac */ /* 0x000ea20008000a00 */
[----:B0-----:R-:W-:-:S04]  /*0040*/  UIMAD.WIDE.U32 UR4, UR4, 0x200, URZ ;  /* 0x00000200040478a5 */ /* 0x001fc8000f8e00ff */
[----:B-1----:R-:W-:-:S04]  /*0050*/  UIADD3 UR6, UP0, UPT, -UR4, UR6, URZ ;  /* 0x0000000604067290 */ /* 0x002fc8000ff1e1ff */
[----:B------:R-:W-:Y:S02]  /*0060*/  UIADD3.X UR7, UPT, UPT, ~UR5, UR7, URZ, UP0, !UPT ;  /* 0x0000000705077290 */ /* 0x000fe400087fe5ff */
[----:B------:R-:W-:-:S04]  /*0070*/  UISETP.GE.U32.AND UP0, UPT, UR6, 0x200, UPT ;  /* 0x000002000600788c */ /* 0x000fc8000bf06070 */
[----:B------:R-:W-:-:S09]  /*0080*/  UISETP.GE.U32.AND.EX UP0, UPT, UR7, URZ, UPT, UP0 ;  /* 0x000000ff0700728c */ /* 0x000fd2000bf06100 */
[----:B--2---:R-:W-:Y:S05]  /*0090*/  BRA.U !UP0, `(.L_x_0) ;  /* 0x0000000108387547 */ /* 0x004fea000b800000 */
[----:B------:R-:W0:Y:S01]  /*00a0*/  S2R R0, SR_TID.X ;  /* 0x0000000000007919 */ /* 0x000e220000002100 */
[----:B------:R-:W1:Y:S01]  /*00b0*/  LDC.64 R2, c[0x0][0x388] ;  /* 0x0000e200ff027b82 */ /* 0x000e620000000a00 */
[----:B0-----:R-:W-:-:S05]  /*00c0*/  IADD3 R5, P0, PT, R0, UR4, RZ ;  /* 0x0000000400057c10 */ /* 0x001fca000ff1e0ff */
[----:B------:R-:W-:Y:S02]  /*00d0*/  IMAD.X R0, RZ, RZ, UR5, P0 ;  /* 0x00000005ff007e24 */ /* 0x000fe400080e06ff */
[----:B-1----:R-:W-:-:S04]  /*00e0*/  IMAD.WIDE.U32 R2, R5, 0xc, R2 ;  /* 0x0000000c05027825 */ /* 0x002fc800078e0002 */
[----:B------:R-:W-:-:S05]  /*00f0*/  IMAD R5, R0, 0xc, RZ ;  /* 0x0000000c00057824 */ /* 0x000fca00078e02ff */
[----:B------:R-:W-:-:S05]  /*0100*/  IADD3 R3, PT, PT, R3, R5, RZ ;  /* 0x0000000503037210 */ /* 0x000fca0007ffe0ff */
[----:B------:R-:W-:Y:S04]  /*0110*/  STG.E desc[UR8][R2.64], RZ ;  /* 0x000000ff02007986 */ /* 0x000fe8000c101908 */
[----:B------:R-:W-:Y:S04]  /*0120*/  STG.E desc[UR8][R2.64+0x4], RZ ;  /* 0x000004ff02007986 */ /* 0x000fe8000c101908 */
[----:B------:R-:W-:Y:S04]  /*0130*/  STG.E desc[UR8][R2.64+0x8], RZ ;  /* 0x000008ff02007986 */ /* 0x000fe8000c101908 */
[----:B------:R-:W-:Y:S04]  /*0140*/  STG.E desc[UR8][R2.64+0xc00], RZ ;  /* 0x000c00ff02007986 */ /* 0x000fe8000c101908 */
[----:B------:R-:W-:Y:S04]  /*0150*/  STG.E desc[UR8][R2.64+0xc04], RZ ;  /* 0x000c04ff02007986 */ /* 0x000fe8000c101908 */
[----:B------:R-:W-:Y:S01]  /*0160*/  STG.E desc[UR8][R2.64+0xc08], RZ ;  /* 0x000c08ff02007986 */ /* 0x000fe2000c101908 */
[----:B------:R-:W-:Y:S05]  /*0170*/  EXIT ;  /* 0x000000000000794d */ /* 0x000fea0003800000 */
.L_x_0:
[----:B------:R-:W0:Y:S01]  /*0180*/  S2R R0, SR_TID.X ;  /* 0x0000000000007919 */ /* 0x000e220000002100 */
[----:B------:R-:W1:Y:S01]  /*0190*/  LDC.64 R2, c[0x0][0x388] ;  /* 0x0000e200ff027b82 */ /* 0x000e620000000a00 */
[----:B------:R-:W-:Y:S01]  /*01a0*/  IMAD.U32 R6, RZ, RZ, UR7 ;  /* 0x00000007ff067e24 */ /* 0x000fe2000f8e00ff */
[C---:B0-----:R-:W-:Y:S02]  /*01b0*/  IADD3 R5, P1, PT, R0.reuse, UR4, RZ ;  /* 0x0000000400057c10 */ /* 0x041fe4000ff3e0ff */
[C---:B------:R-:W-:Y:S01]  /*01c0*/  ISETP.LT.U32.AND P0, PT, R0.reuse, UR6, PT ;  /* 0x0000000600007c0c */ /* 0x040fe2000bf01070 */
[----:B------:R-:W-:Y:S01]  /*01d0*/  VIADD R0, R0, 0x100 ;  /* 0x0000010000007836 */ /* 0x000fe20000000000 */
[----:B------:R-:W-:Y:S01]  /*01e0*/  IADD3.X R4, PT, PT, RZ, UR5, RZ, P1, !PT ;  /* 0x00000005ff047c10 */ /* 0x000fe20008ffe4ff */
[----:B-1----:R-:W-:Y:S01]  /*01f0*/  IMAD.WIDE.U32 R2, R5, 0xc, R2 ;  /* 0x0000000c05027825 */ /* 0x002fe200078e0002 */
[----:B------:R-:W-:Y:S02]  /*0200*/  ISETP.GT.U32.AND.EX P0, PT, R6, RZ, PT, P0 ;  /* 0x000000ff0600720c */ /* 0x000fe40003f04100 */
[----:B------:R-:W-:Y:S01]  /*0210*/  ISETP.LT.U32.AND P1, PT, R0, UR6, PT ;  /* 0x0000000600007c0c */ /* 0x000fe2000bf21070 */
[----:B------:R-:W-:Y:S01]  /*0220*/  IMAD R5, R4, 0xc, RZ ;  /* 0x0000000c04057824 */ /* 0x000fe200078e02ff */
[----:B------:R-:W-:-:S03]  /*0230*/  MOV R0, UR7 ;  /* 0x0000000700007c02 */ /* 0x000fc60008000f00 */
[----:B------:R-:W-:Y:S01]  /*0240*/  IMAD.IADD R3, R3, 0x1, R5 ;  /* 0x0000000103037824 */ /* 0x000fe200078e0205 */
[----:B------:R-:W-:-:S05]  /*0250*/  ISETP.GT.U32.AND.EX P1, PT, R0, RZ, PT, P1 ;  /* 0x000000ff0000720c */ /* 0x000fca0003f24110 */
[----:B------:R0:W-:Y:S04]  /*0260*/  @P0 STG.E desc[UR8][R2.64], RZ ;  /* 0x000000ff02000986 */ /* 0x0001e8000c101908 */
[----:B------:R0:W-:Y:S04]  /*0270*/  @P0 STG.E desc[UR8][R2.64+0x4], RZ ;  /* 0x000004ff02000986 */ /* 0x0001e8000c101908 */
[----:B------:R0:W-:Y:S01]  /*0280*/  @P0 STG.E desc[UR8][R2.64+0x8], RZ ;  /* 0x000008ff02000986 */ /* 0x0001e2000c101908 */
[----:B------:R-:W-:Y:S05]  /*0290*/  @!P1 EXIT ;  /* 0x000000000000994d */ /* 0x000fea0003800000 */
[----:B------:R-:W-:Y:S04]  /*02a0*/  STG.E desc[UR8][R2.64+0xc00], RZ ;  /* 0x000c00ff02007986 */ /* 0x000fe8000c101908 */
[----:B------:R-:W-:Y:S04]  /*02b0*/  STG.E desc[UR8][R2.64+0xc04], RZ ;  /* 0x000c04ff02007986 */ /* 0x000fe8000c101908 */
[----:B------:R-:W-:Y:S01]  /*02c0*/  STG.E desc[UR8][R2.64+0xc08], RZ ;  /* 0x000c08ff02007986 */ /* 0x000fe2000c101908 */
[----:B------:R-:W-:Y:S05]  /*02d0*/  EXIT ;  /* 0x000000000000794d */ /* 0x000fea0003800000 */
.L_x_1:
[----:B------:R-:W-:-:S00]  /*02e0*/  BRA `(.L_x_1) ;  /* 0xfffffffc00fc7947 */ /* 0x000fc0000383ffff */
[----:B------:R-:W-:-:S00]  /*02f0*/  NOP ;  /* 0x0000000000007918 */ /* 0x000fc00000000000 */
        /* <DEDUP_REMOVED lines=8> */
.L_x_21:


//--------------------- .text._ZN3cub18CUB_300001_SM_10006detail11EmptyKernelIvEEvv --------------------------
	.section	.text._ZN3cub18CUB_300001_SM_10006detail11EmptyKernelIvEEvv,"ax",@progbits
	.align	128
        .global         _ZN3cub18CUB_300001_SM_10006detail11EmptyKernelIvEEvv
        .type           _ZN3cub18CUB_300001_SM_10006detail11EmptyKernelIvEEvv,@function
        .size           _ZN3cub18CUB_300001_SM_10006detail11EmptyKernelIvEEvv,(.L_x_22 - _ZN3cub18CUB_300001_SM_10006detail11EmptyKernelIvEEvv)
        .other          _ZN3cub18CUB_300001_SM_10006detail11EmptyKernelIvEEvv,@"STO_CUDA_ENTRY STV_DEFAULT"
_ZN3cub18CUB_300001_SM_10006detail11EmptyKernelIvEEvv:
.text._ZN3cub18CUB_300001_SM_10006detail11EmptyKernelIvEEvv:
[----:B------:R-:W-:Y:S01]  /*0000*/  LDC R1, c[0x0][0x37c] ;  /* 0x0000df00ff017b82 */ /* 0x000fe20000000800 */
[----:B------:R-:W-:Y:S05]  /*0010*/  EXIT ;  /* 0x000000000000794d */ /* 0x000fea0003800000 */
.L_x_2:
        /* <DEDUP_REMOVED lines=14> */
.L_x_22:


//--------------------- .text._Z19convolveWidthKernelP5pixelPKS_sssi --------------------------
	.section	.text._Z19convolveWidthKernelP5pixelPKS_sssi,"ax",@progbits
	.align	128
        .global         _Z19convolveWidthKernelP5pixelPKS_sssi
        .type           _Z19convolveWidthKernelP5pixelPKS_sssi,@function
        .size           _Z19convolveWidthKernelP5pixelPKS_sssi,(.L_x_23 - _Z19convolveWidthKernelP5pixelPKS_sssi)
        .other          _Z19convolveWidthKernelP5pixelPKS_sssi,@"STO_CUDA_ENTRY STV_DEFAULT"
_Z19convolveWidthKernelP5pixelPKS_sssi:
.text._Z19convolveWidthKernelP5pixelPKS_sssi:
[----:B------:R-:W-:Y:S01]  /*0000*/  LDC R1, c[0x0][0x37c] ;  /* 0x0000df00ff017b82 */ /* 0x000fe20000000800 */
[----:B------:R-:W0:Y:S01]  /*0010*/  S2R R4, SR_TID.X ;  /* 0x0000000000047919 */ /* 0x000e220000002100 */
[----:B------:R-:W1:Y:S06]  /*0020*/  LDCU UR9, c[0x0][0x360] ;  /* 0x00006c00ff0977ac */ /* 0x000e6c0008000800 */
[----:B------:R-:W2:Y:S01]  /*0030*/  S2UR UR4, SR_CTAID.X ;  /* 0x00000000000479c3 */ /* 0x000ea20000002500 */
[----:B------:R-:W-:Y:S01]  /*0040*/  BSSY.RECONVERGENT B0, `(.L_x_3) ;  /* 0x000002c000007945 */ /* 0x000fe20003800200 */
[----:B------:R-:W3:Y:S01]  /*0050*/  S2R R0, SR_CTAID.Y ;  /* 0x0000000000007919 */ /* 0x000ee20000002600 */
[----:B------:R-:W1:Y:S01]  /*0060*/  LDCU UR6, c[0x0][0x398] ;  /* 0x00007300ff0677ac */ /* 0x000e620008000800 */
[----:B------:R-:W3:Y:S01]  /*0070*/  S2R R3, SR_TID.Y ;  /* 0x0000000000037919 */ /* 0x000ee20000002200 */
[----:B------:R-:W3:Y:S01]  /*0080*/  LDCU UR5, c[0x0][0x364] ;  /* 0x00006c80ff0577ac */ /* 0x000ee20008000800 */
[----:B------:R-:W4:Y:S01]  /*0090*/  LDCU.64 UR18, c[0x0][0x358] ;  /* 0x00006b00ff1277ac */ /* 0x000f220008000a00 */
[----:B-1----:R-:W-:-:S02]  /*00a0*/  UIADD3 UR6, UPT, UPT, UR9, -0x1, UR6 ;  /* 0xffffffff09067890 */ /* 0x002fc4000fffe006 */
[----:B--2---:R-:W-:-:S04]  /*00b0*/  UIMAD UR4, UR9, UR4, URZ ;  /* 0x00000004090472a4 */ /* 0x004fc8000f8e02ff */
[C---:B0-----:R-:W-:Y:S02]  /*00c0*/  ISETP.GE.AND P0, PT, R4.reuse, UR6, PT ;  /* 0x0000000604007c0c */ /* 0x041fe4000bf06270 */
[----:B------:R-:W-:Y:S01]  /*00d0*/  IADD3 R2, PT, PT, R4, UR4, RZ ;  /* 0x0000000404027c10 */ /* 0x000fe2000fffe0ff */
[----:B---3--:R-:W-:-:S10]  /*00e0*/  IMAD R5, R0, UR5, R3 ;  /* 0x0000000500057c24 */ /* 0x008fd4000f8e0203 */
[----:B----4-:R-:W-:Y:S05]  /*00f0*/  @P0 BRA `(.L_x_4) ;  /* 0x0000000000800947 */ /* 0x010fea0003800000 */
[----:B------:R-:W0:Y:S01]  /*0100*/  LDC.U16 R0, c[0x0][0x390] ;  /* 0x0000e400ff007b82 */ /* 0x000e220000000400 */
[----:B------:R-:W1:Y:S01]  /*0110*/  S2R R15, SR_CgaCtaId ;  /* 0x00000000000f7919 */ /* 0x000e620000008800 */
[----:B------:R-:W-:Y:S01]  /*0120*/  UMOV UR5, URZ ;  /* 0x000000ff00057c82 */ /* 0x000fe20008000000 */
[----:B------:R-:W-:Y:S02]  /*0130*/  MOV R10, 0x400 ;  /* 0x00000400000a7802 */ /* 0x000fe40000000f00 */
[----:B------:R-:W-:-:S03]  /*0140*/  MOV R13, R4 ;  /* 0x00000004000d7202 */ /* 0x000fc60000000f00 */
[----:B------:R-:W2:Y:S01]  /*0150*/  LDC.64 R8, c[0x0][0x388] ;  /* 0x0000e200ff087b82 */ /* 0x000ea20000000a00 */
[----:B0-----:R-:W-:-:S04]  /*0160*/  PRMT R0, R0, 0x9910, RZ ;  /* 0x0000991000007816 */ /* 0x001fc800000000ff */
[----:B------:R-:W-:Y:S01]  /*0170*/  SHF.R.S32.HI R12, RZ, 0x1f, R0 ;  /* 0x0000001fff0c7819 */ /* 0x000fe20000011400 */
[----:B------:R-:W-:-:S04]  /*0180*/  IMAD.WIDE.U32 R6, R5, R0, UR4 ;  /* 0x0000000405067e25 */ /* 0x000fc8000f8e0000 */
[----:B------:R-:W-:Y:S01]  /*0190*/  IMAD R11, R12, R5, RZ ;  /* 0x000000050c0b7224 */ /* 0x000fe200078e02ff */
[----:B-1----:R-:W-:Y:S01]  /*01a0*/  LEA R15, R15, R10, 0x18 ;  /* 0x0000000a0f0f7211 */ /* 0x002fe200078ec0ff */
[----:B------:R-:W-:-:S03]  /*01b0*/  IMAD R12, R3, UR6, RZ ;  /* 0x00000006030c7c24 */ /* 0x000fc6000f8e02ff */
[----:B--2---:R-:W-:-:S07]  /*01c0*/  IADD3 R16, PT, PT, R7, R11, RZ ;  /* 0x0000000b07107210 */ /* 0x004fce0007ffe0ff */
.L_x_5:
[----:B------:R-:W-:-:S04]  /*01d0*/  IADD3 R11, PT, PT, R13, UR4, RZ ;  /* 0x000000040d0b7c10 */ /* 0x000fc8000fffe0ff */
[----:B------:R-:W-:-:S13]  /*01e0*/  ISETP.GE.U32.AND P0, PT, R11, R0, PT ;  /* 0x000000000b00720c */ /* 0x000fda0003f06070 */
[----:B0-----:R-:W-:Y:S05]  /*01f0*/  @P0 BRA `(.L_x_4) ;  /* 0x0000000000400947 */ /* 0x001fea0003800000 */
[----:B------:R-:W-:-:S04]  /*0200*/  IADD3 R11, P0, PT, R13, R6, RZ ;  /* 0x000000060d0b7210 */ /* 0x000fc80007f1e0ff */
[----:B------:R-:W-:Y:S01]  /*0210*/  LEA.HI.X.SX32 R14, R13, R16, 0x1, P0 ;  /* 0x000000100d0e7211 */ /* 0x000fe200000f0eff */
[----:B------:R-:W-:-:S04]  /*0220*/  IMAD.WIDE.U32 R10, R11, 0xc, R8 ;  /* 0x0000000c0b0a7825 */ /* 0x000fc800078e0008 */
[----:B------:R-:W-:-:S05]  /*0230*/  IMAD R17, R14, 0xc, RZ ;  /* 0x0000000c0e117824 */ /* 0x000fca00078e02ff */
[----:B------:R-:W-:-:S05]  /*0240*/  IADD3 R11, PT, PT, R11, R17, RZ ;  /* 0x000000110b0b7210 */ /* 0x000fca0007ffe0ff */
[----:B------:R-:W2:Y:S04]  /*0250*/  LDG.E R17, desc[UR18][R10.64] ;  /* 0x000000120a117981 */ /* 0x000ea8000c1e1900 */
[----:B------:R-:W3:Y:S04]  /*0260*/  LDG.E R19, desc[UR18][R10.64+0x4] ;  /* 0x000004120a137981 */ /* 0x000ee8000c1e1900 */
[----:B------:R-:W4:Y:S01]  /*0270*/  LDG.E R21, desc[UR18][R10.64+0x8] ;  /* 0x000008120a157981 */ /* 0x000f22000c1e1900 */
[----:B------:R-:W-:Y:S02]  /*0280*/  IADD3 R14, PT, PT, R12, R13, RZ ;  /* 0x0000000d0c0e7210 */ /* 0x000fe40007ffe0ff */
[----:B------:R-:W-:-:S03]  /*0290*/  IADD3 R13, PT, PT, R13, UR9, RZ ;  /* 0x000000090d0d7c10 */ /* 0x000fc6000fffe0ff */
[----:B------:R-:W-:Y:S01]  /*02a0*/  IMAD R14, R14, 0xc, R15 ;  /* 0x0000000c0e0e7824 */ /* 0x000fe200078e020f */
[----:B------:R-:W-:-:S04]  /*02b0*/  ISETP.GE.AND P0, PT, R13, UR6, PT ;  /* 0x000000060d007c0c */ /* 0x000fc8000bf06270 */
[----:B--2---:R0:W-:Y:S04]  /*02c0*/  STS [R14], R17 ;  /* 0x000000110e007388 */ /* 0x0041e80000000800 */
[----:B---3--:R0:W-:Y:S04]  /*02d0*/  STS [R14+0x4], R19 ;  /* 0x000004130e007388 */ /* 0x0081e80000000800 */
[----:B----4-:R0:W-:Y:S01]  /*02e0*/  STS [R14+0x8], R21 ;  /* 0x000008150e007388 */ /* 0x0101e20000000800 */
[----:B------:R-:W-:Y:S05]  /*02f0*/  @!P0 BRA `(.L_x_5) ;  /* 0xfffffffc00b48947 */ /* 0x000fea000383ffff */
.L_x_4:
[----:B------:R-:W-:Y:S05]  /*0300*/  BSYNC.RECONVERGENT B0 ;  /* 0x0000000000007941 */ /* 0x000fea0003800200 */
.L_x_3:
[----:B------:R-:W1:Y:S01]  /*0310*/  LDCU.U16 UR5, c[0x0][0x392] ;  /* 0x00007240ff0577ac */ /* 0x000e620008000400 */
[----:B------:R-:W-:Y:S06]  /*0320*/  BAR.SYNC.DEFER_BLOCKING 0x0 ;  /* 0x0000000000007b1d */ /* 0x000fec0000010000 */
[----:B------:R-:W2:Y:S01]  /*0330*/  LDCU.U16 UR7, c[0x0][0x394] ;  /* 0x00007280ff0777ac */ /* 0x000ea20008000400 */
[----:B-1----:R-:W-:Y:S02]  /*0340*/  UPRMT UR5, UR5, 0x9910, URZ ;  /* 0x0000991005057896 */ /* 0x002fe400080000ff */
[----:B--2---:R-:W-:-:S05]  /*0350*/  UPRMT UR8, UR7, 0x9910, URZ ;  /* 0x0000991007087896 */ /* 0x004fca00080000ff */
[----:B------:R-:W-:Y:S02]  /*0360*/  UMOV UR7, UR5 ;  /* 0x0000000500077c82 */ /* 0x000fe40008000000 */
[----:B------:R-:W-:Y:S02]  /*0370*/  USHF.R.S32.HI UR20, URZ, 0x1f, UR7 ;  /* 0x0000001fff147899 */ /* 0x000fe40008011407 */
[----:B------:R-:W-:Y:S01]  /*0380*/  ISETP.GE.U32.AND P1, PT, R2, UR7, PT ;  /* 0x0000000702007c0c */ /* 0x000fe2000bf26070 */
[----:B------:R-:W-:Y:S02]  /*0390*/  UMOV UR5, UR8 ;  /* 0x0000000800057c82 */ /* 0x000fe40008000000 */
[----:B------:R-:W-:-:S04]  /*03a0*/  ISETP.GE.U32.AND P0, PT, R5, UR5, PT ;  /* 0x0000000505007c0c */ /* 0x000fc8000bf06070 */
[----:B------:R-:W-:-:S13]  /*03b0*/  ISETP.GE.U32.OR.EX P0, PT, RZ, UR20, P0, P1 ;  /* 0x00000014ff007c0c */ /* 0x000fda0008706510 */
[----:B------:R-:W-:Y:S05]  /*03c0*/  @P0 EXIT ;  /* 0x000000000000094d */ /* 0x000fea0003800000 */
[----:B------:R-:W1:Y:S01]  /*03d0*/  LDCU UR10, c[0x0][0x398] ;  /* 0x00007300ff0a77ac */ /* 0x000e620008000800 */
[----:B------:R-:W-:Y:S01]  /*03e0*/  HFMA2 R11, -RZ, RZ, 0, 0 ;  /* 0x00000000ff0b7431 */ /* 0x000fe200000001ff */
[----:B0-----:R-:W-:Y:S01]  /*03f0*/  CS2R R14, SRZ ;  /* 0x00000000000e7805 */ /* 0x001fe2000001ff00 */
[----:B-1----:R-:W-:-:S09]  /*0400*/  UISETP.GE.AND UP0, UPT, UR10, 0x1, UPT ;  /* 0x000000010a00788c */ /* 0x002fd2000bf06270 */
[----:B------:R-:W-:Y:S05]  /*0410*/  BRA.U !UP0, `(.L_x_6) ;  /* 0x00000009085c7547 */ /* 0x000fea000b800000 */
[----:B------:R-:W-:Y:S01]  /*0420*/  UISETP.GE.U32.AND UP1, UPT, UR10, 0x8, UPT ;  /* 0x000000080a00788c */ /* 0x000fe2000bf26070 */
[----:B------:R-:W-:Y:S01]  /*0430*/  IMAD R4, R3, UR6, R4 ;  /* 0x0000000603047c24 */ /* 0x000fe2000f8e0204 */
[----:B------:R-:W-:Y:S01]  /*0440*/  ULOP3.LUT UR5, UR10, 0x7, URZ, 0xc0, !UPT ;  /* 0x000000070a057892 */ /* 0x000fe2000f8ec0ff */
[----:B------:R-:W-:Y:S02]  /*0450*/  CS2R R14, SRZ ;  /* 0x00000000000e7805 */ /* 0x000fe4000001ff00 */
[----:B------:R-:W-:Y:S01]  /*0460*/  MOV R11, RZ ;  /* 0x000000ff000b7202 */ /* 0x000fe20000000f00 */
[----:B------:R-:W-:Y:S01]  /*0470*/  UMOV UR4, URZ ;  /* 0x000000ff00047c82 */ /* 0x000fe20008000000 */
[----:B------:R-:W-:Y:S02]  /*0480*/  UISETP.NE.AND UP0, UPT, UR5, URZ, UPT ;  /* 0x000000ff0500728c */ /* 0x000fe4000bf05270 */
[----:B------:R-:W-:Y:S09]  /*0490*/  BRA.U !UP1, `(.L_x_7) ;  /* 0x0000000509087547 */ /* 0x000ff2000b800000 */
[----:B------:R-:W0:Y:S01]  /*04a0*/  S2R R7, SR_CgaCtaId ;  /* 0x0000000000077919 */ /* 0x000e220000008800 */
[----:B------:R-:W-:Y:S01]  /*04b0*/  MOV R6, 0x400 ;  /* 0x0000040000067802 */ /* 0x000fe20000000f00 */
[----:B------:R-:W-:Y:S01]  /*04c0*/  IMAD R0, R4, 0xc, RZ ;  /* 0x0000000c04007824 */ /* 0x000fe200078e02ff */
[----:B------:R-:W-:Y:S01]  /*04d0*/  ULOP3.LUT UR4, UR10, 0x7ffffff8, URZ, 0xc0, !UPT ;  /* 0x7ffffff80a047892 */ /* 0x000fe2000f8ec0ff */
[----:B------:R-:W-:Y:S01]  /*04e0*/  MOV R14, RZ ;  /* 0x000000ff000e7202 */ /* 0x000fe20000000f00 */
[----:B------:R-:W-:Y:S02]  /*04f0*/  UMOV UR9, 0x10 ;  /* 0x0000001000097882 */ /* 0x000fe40000000000 */
[----:B------:R-:W-:Y:S01]  /*0500*/  UIADD3 UR8, UPT, UPT, -UR4, URZ, URZ ;  /* 0x000000ff04087290 */ /* 0x000fe2000fffe1ff */
[----:B0-----:R-:W-:-:S04]  /*0510*/  LEA R7, R7, R6, 0x18 ;  /* 0x0000000607077211 */ /* 0x001fc800078ec0ff */
[----:B------:R-:W-:-:S07]  /*0520*/  IADD3 R0, PT, PT, R0, 0x30, R7 ;  /* 0x0000003000007810 */ /* 0x000fce0007ffe007 */
.L_x_8:
[----:B------:R-:W0:Y:S01]  /*0530*/  LDS R12, [R0+-0x30] ;  /* 0xffffd000000c7984 */ /* 0x000e220000000800 */
[----:B------:R-:W0:Y:S03]  /*0540*/  LDCU.64 UR12, c[0x3][UR9+-0x10] ;  /* 0x00fffe00090c77ac */ /* 0x000e260008000a00 */
[----:B------:R-:W1:Y:S01]  /*0550*/  LDS R16, [R0+-0x2c] ;  /* 0xffffd40000107984 */ /* 0x000e620000000800 */
[----:B------:R-:W2:Y:S03]  /*0560*/  LDCU.64 UR14, c[0x3][UR9+-0x8] ;  /* 0x00ffff00090e77ac */ /* 0x000ea60008000a00 */
[----:B------:R-:W3:Y:S01]  /*0570*/  LDS R19, [R0+-0x28] ;  /* 0xffffd80000137984 */ /* 0x000ee20000000800 */
[----:B------:R-:W4:Y:S03]  /*0580*/  LDCU.64 UR16, c[0x3][UR9] ;  /* 0x00c00000091077ac */ /* 0x000f260008000a00 */
[----:B------:R-:W5:Y:S01]  /*0590*/  LDS R22, [R0+-0x24] ;  /* 0xffffdc0000167984 */ /* 0x000f620000000800 */
[----:B------:R-:W-:-:S03]  /*05a0*/  UIADD3 UR8, UPT, UPT, UR8, 0x8, URZ ;  /* 0x0000000808087890 */ /* 0x000fc6000fffe0ff */
[----:B------:R-:W2:Y:S01]  /*05b0*/  LDS R18, [R0+-0x20] ;  /* 0xffffe00000127984 */ /* 0x000ea20000000800 */
[----:B------:R-:W-:-:S03]  /*05c0*/  UISETP.NE.AND UP1, UPT, UR8, URZ, UPT ;  /* 0x000000ff0800728c */ /* 0x000fc6000bf25270 */
[----:B------:R-:W4:Y:S04]  /*05d0*/  LDS R6, [R0+-0x1c] ;  /* 0xffffe40000067984 */ /* 0x000f280000000800 */
[----:B------:R-:W4:Y:S04]  /*05e0*/  LDS R10, [R0+-0x18] ;  /* 0xffffe800000a7984 */ /* 0x000f280000000800 */
[----:B------:R-:W4:Y:S04]  /*05f0*/  LDS R9, [R0+-0x14] ;  /* 0xffffec0000097984 */ /* 0x000f280000000800 */
[----:B------:R-:W4:Y:S04]  /*0600*/  LDS R8, [R0+-0x10] ;  /* 0xfffff00000087984 */ /* 0x000f280000000800 */
[----:B------:R-:W4:Y:S01]  /*0610*/  LDS R7, [R0+-0xc] ;  /* 0xfffff40000077984 */ /* 0x000f220000000800 */
[----:B0-----:R-:W-:-:S03]  /*0620*/  FFMA R23, R12, UR12, R11 ;  /* 0x0000000c0c177c23 */ /* 0x001fc6000800000b */
[----:B------:R-:W0:Y:S01]  /*0630*/  LDS R13, [R0+-0x8] ;  /* 0xfffff800000d7984 */ /* 0x000e220000000800 */
[----:B-1----:R-:W-:-:S03]  /*0640*/  FFMA R25, R16, UR12, R15 ;  /* 0x0000000c10197c23 */ /* 0x002fc6000800000f */
[----:B------:R-:W1:Y:S01]  /*0650*/  LDS R12, [R0+-0x4] ;  /* 0xfffffc00000c7984 */ /* 0x000e620000000800 */
[----:B---3--:R-:W-:-:S03]  /*0660*/  FFMA R19, R19, UR12, R14 ;  /* 0x0000000c13137c23 */ /* 0x008fc6000800000e */
[----:B------:R-:W3:Y:S01]  /*0670*/  LDS R11, [R0] ;  /* 0x00000000000b7984 */ /* 0x000ee20000000800 */
[----:B-----5:R-:W-:-:S03]  /*0680*/  FFMA R23, R22, UR13, R23 ;  /* 0x0000000d16177c23 */ /* 0x020fc60008000017 */
[----:B------:R-:W5:Y:S01]  /*0690*/  LDS R15, [R0+0x4] ;  /* 0x00000400000f7984 */ /* 0x000f620000000800 */
[----:B--2---:R-:W-:-:S03]  /*06a0*/  FFMA R28, R18, UR13, R25 ;  /* 0x0000000d121c7c23 */ /* 0x004fc60008000019 */
[----:B------:R-:W2:Y:S01]  /*06b0*/  LDS R16, [R0+0x8] ;  /* 0x0000080000107984 */ /* 0x000ea20000000800 */
[----:B----4-:R-:W-:-:S03]  /*06c0*/  FFMA R19, R6, UR13, R19 ;  /* 0x0000000d06137c23 */ /* 0x010fc60008000013 */
[----:B------:R-:W4:Y:S01]  /*06d0*/  LDS R17, [R0+0xc] ;  /* 0x00000c0000117984 */ /* 0x000f220000000800 */
[----:B------:R-:W4:Y:S01]  /*06e0*/  LDCU.64 UR12, c[0x3][UR9+0x8] ;  /* 0x00c00100090c77ac */ /* 0x000f220008000a00 */
[----:B------:R-:W-:Y:S02]  /*06f0*/  FFMA R10, R10, UR14, R23 ;  /* 0x0000000e0a0a7c23 */ /* 0x000fe40008000017 */
[----:B------:R-:W4:Y:S01]  /*0700*/  LDS R14, [R0+0x10] ;  /* 0x00001000000e7984 */ /* 0x000f220000000800 */
[----:B------:R-:W-:Y:S01]  /*0710*/  UIADD3 UR9, UPT, UPT, UR9, 0x20, URZ ;  /* 0x0000002009097890 */ /* 0x000fe2000fffe0ff */
[----:B------:R-:W-:Y:S02]  /*0720*/  FFMA R28, R9, UR14, R28 ;  /* 0x0000000e091c7c23 */ /* 0x000fe4000800001c */
[----:B------:R-:W4:Y:S01]  /*0730*/  LDS R20, [R0+0x14] ;  /* 0x0000140000147984 */ /* 0x000f220000000800 */
[----:B------:R-:W-:-:S03]  /*0740*/  FFMA R19, R8, UR14, R19 ;  /* 0x0000000e08137c23 */ /* 0x000fc60008000013 */
[----:B------:R-:W4:Y:S01]  /*0750*/  LDS R21, [R0+0x18] ;  /* 0x0000180000157984 */ /* 0x000f220000000800 */
[----:B------:R-:W-:-:S03]  /*0760*/  FFMA R10, R7, UR15, R10 ;  /* 0x0000000f070a7c23 */ /* 0x000fc6000800000a */
[----:B------:R-:W4:Y:S04]  /*0770*/  LDS R22, [R0+0x1c] ;  /* 0x00001c0000167984 */ /* 0x000f280000000800 */
[----:B------:R-:W4:Y:S01]  /*0780*/  LDS R26, [R0+0x20] ;  /* 0x00002000001a7984 */ /* 0x000f220000000800 */
[----:B0-----:R-:W-:-:S03]  /*0790*/  FFMA R28, R13, UR15, R28 ;  /* 0x0000000f0d1c7c23 */ /* 0x001fc6000800001c */
[----:B------:R-:W0:Y:S01]  /*07a0*/  LDS R25, [R0+0x24] ;  /* 0x0000240000197984 */ /* 0x000e220000000800 */
[----:B-1----:R-:W-:-:S03]  /*07b0*/  FFMA R19, R12, UR15, R19 ;  /* 0x0000000f0c137c23 */ /* 0x002fc60008000013 */
[----:B------:R-:W1:Y:S01]  /*07c0*/  LDS R24, [R0+0x28] ;  /* 0x0000280000187984 */ /* 0x000e620000000800 */
[----:B---3--:R-:W-:-:S03]  /*07d0*/  FFMA R10, R11, UR16, R10 ;  /* 0x000000100b0a7c23 */ /* 0x008fc6000800000a */
[----:B------:R3:W1:Y:S01]  /*07e0*/  LDS R18, [R0+0x2c] ;  /* 0x00002c0000127984 */ /* 0x0006620000000800 */
[----:B-----5:R-:W-:Y:S01]  /*07f0*/  FFMA R15, R15, UR16, R28 ;  /* 0x000000100f0f7c23 */ /* 0x020fe2000800001c */
[----:B--2---:R-:W-:Y:S01]  /*0800*/  FFMA R19, R16, UR16, R19 ;  /* 0x0000001010137c23 */ /* 0x004fe20008000013 */
[----:B----4-:R-:W-:Y:S01]  /*0810*/  FFMA R10, R17, UR17, R10 ;  /* 0x00000011110a7c23 */ /* 0x010fe2000800000a */
[----:B---3--:R-:W-:Y:S01]  /*0820*/  IADD3 R0, PT, PT, R0, 0x60, RZ ;  /* 0x0000006000007810 */ /* 0x008fe20007ffe0ff */
[----:B------:R-:W-:Y:S01]  /*0830*/  FFMA R15, R14, UR17, R15 ;  /* 0x000000110e0f7c23 */ /* 0x000fe2000800000f */
[----:B------:R-:W-:Y:S01]  /*0840*/  FFMA R19, R20, UR17, R19 ;  /* 0x0000001114137c23 */ /* 0x000fe20008000013 */
[----:B------:R-:W-:Y:S02]  /*0850*/  FFMA R10, R21, UR12, R10 ;  /* 0x0000000c150a7c23 */ /* 0x000fe4000800000a */
[----:B------:R-:W-:Y:S01]  /*0860*/  FFMA R15, R22, UR12, R15 ;  /* 0x0000000c160f7c23 */ /* 0x000fe2000800000f */
[----:B------:R-:W-:Y:S01]  /*0870*/  FFMA R19, R26, UR12, R19 ;  /* 0x0000000c1a137c23 */ /* 0x000fe20008000013 */
[----:B0-----:R-:W-:-:S02]  /*0880*/  FFMA R11, R25, UR13, R10 ;  /* 0x0000000d190b7c23 */ /* 0x001fc4000800000a */
[----:B-1----:R-:W-:Y:S01]  /*0890*/  FFMA R15, R24, UR13, R15 ;  /* 0x0000000d180f7c23 */ /* 0x002fe2000800000f */
[----:B------:R-:W-:Y:S01]  /*08a0*/  FFMA R14, R18, UR13, R19 ;  /* 0x0000000d120e7c23 */ /* 0x000fe20008000013 */
[----:B------:R-:W-:Y:S06]  /*08b0*/  BRA.U UP1, `(.L_x_8) ;  /* 0xfffffffd011c7547 */ /* 0x000fec000b83ffff */
.L_x_7:
[----:B------:R-:W-:Y:S05]  /*08c0*/  BRA.U !UP0, `(.L_x_6) ;  /* 0x0000000508307547 */ /* 0x000fea000b800000 */
[----:B------:R-:W-:Y:S02]  /*08d0*/  UISETP.GE.U32.AND UP0, UPT, UR5, 0x4, UPT ;  /* 0x000000040500788c */ /* 0x000fe4000bf06070 */
[----:B------:R-:W-:-:S04]  /*08e0*/  ULOP3.LUT UR11, UR10, 0x3, URZ, 0xc0, !UPT ;  /* 0x000000030a0b7892 */ /* 0x000fc8000f8ec0ff */
[----:B------:R-:W-:-:S03]  /*08f0*/  UISETP.NE.AND UP1, UPT, UR11, URZ, UPT ;  /* 0x000000ff0b00728c */ /* 0x000fc6000bf25270 */
[----:B------:R-:W-:Y:S08]  /*0900*/  BRA.U !UP0, `(.L_x_9) ;  /* 0x0000000108847547 */ /* 0x000ff0000b800000 */
[----:B------:R-:W0:Y:S01]  /*0910*/  S2R R7, SR_CgaCtaId ;  /* 0x0000000000077919 */ /* 0x000e220000008800 */
[----:B------:R-:W-:Y:S01]  /*0920*/  MOV R6, 0x400 ;  /* 0x0000040000067802 */ /* 0x000fe20000000f00 */
[----:B------:R-:W-:Y:S02]  /*0930*/  USHF.L.U32 UR5, UR4, 0x2, URZ ;  /* 0x0000000204057899 */ /* 0x000fe400080006ff */
[----:B------:R-:W-:Y:S01]  /*0940*/  IADD3 R0, PT, PT, R4, UR4, RZ ;  /* 0x0000000404007c10 */ /* 0x000fe2000fffe0ff */
[----:B------:R-:W-:-:S09]  /*0950*/  UIADD3 UR4, UPT, UPT, UR4, 0x4, URZ ;  /* 0x0000000404047890 */ /* 0x000fd2000fffe0ff */
[----:B------:R-:W1:Y:S01]  /*0960*/  LDCU.64 UR12, c[0x3][UR5] ;  /* 0x00c00000050c77ac */ /* 0x000e620008000a00 */
[----:B------:R-:W2:Y:S01]  /*0970*/  LDCU.64 UR8, c[0x3][UR5+0x8] ;  /* 0x00c00100050877ac */ /* 0x000ea20008000a00 */
[----:B0-----:R-:W-:-:S05]  /*0980*/  LEA R7, R7, R6, 0x18 ;  /* 0x0000000607077211 */ /* 0x001fca00078ec0ff */
[----:B------:R-:W-:-:S05]  /*0990*/  IMAD R0, R0, 0xc, R7 ;  /* 0x0000000c00007824 */ /* 0x000fca00078e0207 */
[----:B------:R-:W1:Y:S04]  /*09a0*/  LDS R6, [R0] ;  /* 0x0000000000067984 */ /* 0x000e680000000800 */
[----:B------:R-:W0:Y:S04]  /*09b0*/  LDS R8, [R0+0x4] ;  /* 0x0000040000087984 */ /* 0x000e280000000800 */
[----:B------:R-:W3:Y:S04]  /*09c0*/  LDS R7, [R0+0x8] ;  /* 0x0000080000077984 */ /* 0x000ee80000000800 */
[----:B------:R-:W4:Y:S04]  /*09d0*/  LDS R9, [R0+0xc] ;  /* 0x00000c0000097984 */ /* 0x000f280000000800 */
[----:B------:R-:W5:Y:S04]  /*09e0*/  LDS R13, [R0+0x10] ;  /* 0x00001000000d7984 */ /* 0x000f680000000800 */
[----:B------:R-:W2:Y:S04]  /*09f0*/  LDS R10, [R0+0x14] ;  /* 0x00001400000a7984 */ /* 0x000ea80000000800 */
[----:B------:R-:W2:Y:S04]  /*0a00*/  LDS R17, [R0+0x18] ;  /* 0x0000180000117984 */ /* 0x000ea80000000800 */
[----:B------:R-:W2:Y:S04]  /*0a10*/  LDS R19, [R0+0x1c] ;  /* 0x00001c0000137984 */ /* 0x000ea80000000800 */
[----:B------:R-:W2:Y:S04]  /*0a20*/  LDS R12, [R0+0x20] ;  /* 0x00002000000c7984 */ /* 0x000ea80000000800 */
[----:B------:R-:W2:Y:S04]  /*0a30*/  LDS R21, [R0+0x24] ;  /* 0x0000240000157984 */ /* 0x000ea80000000800 */
[----:B------:R-:W2:Y:S01]  /*0a40*/  LDS R23, [R0+0x28] ;  /* 0x0000280000177984 */ /* 0x000ea20000000800 */
[----:B-1----:R-:W-:-:S03]  /*0a50*/  FFMA R6, R6, UR12, R11 ;  /* 0x0000000c06067c23 */ /* 0x002fc6000800000b */
[----:B------:R-:W1:Y:S01]  /*0a60*/  LDS R16, [R0+0x2c] ;  /* 0x00002c0000107984 */ /* 0x000e620000000800 */
[----:B0-----:R-:W-:Y:S01]  /*0a70*/  FFMA R8, R8, UR12, R15 ;  /* 0x0000000c08087c23 */ /* 0x001fe2000800000f */
[----:B---3--:R-:W-:Y:S01]  /*0a80*/  FFMA R7, R7, UR12, R14 ;  /* 0x0000000c07077c23 */ /* 0x008fe2000800000e */
[----:B----4-:R-:W-:Y:S02]  /*0a90*/  FFMA R6, R9, UR13, R6 ;  /* 0x0000000d09067c23 */ /* 0x010fe40008000006 */
[----:B-----5:R-:W-:Y:S01]  /*0aa0*/  FFMA R8, R13, UR13, R8 ;  /* 0x0000000d0d087c23 */ /* 0x020fe20008000008 */
[----:B--2---:R-:W-:Y:S01]  /*0ab0*/  FFMA R7, R10, UR13, R7 ;  /* 0x0000000d0a077c23 */ /* 0x004fe20008000007 */
[----:B------:R-:W-:Y:S02]  /*0ac0*/  FFMA R6, R17, UR8, R6 ;  /* 0x0000000811067c23 */ /* 0x000fe40008000006 */
[----:B------:R-:W-:Y:S01]  /*0ad0*/  FFMA R8, R19, UR8, R8 ;  /* 0x0000000813087c23 */ /* 0x000fe20008000008 */
[----:B------:R-:W-:Y:S01]  /*0ae0*/  FFMA R7, R12, UR8, R7 ;  /* 0x000000080c077c23 */ /* 0x000fe20008000007 */
[----:B------:R-:W-:-:S02]  /*0af0*/  FFMA R11, R21, UR9, R6 ;  /* 0x00000009150b7c23 */ /* 0x000fc40008000006 */
[----:B------:R-:W-:Y:S01]  /*0b00*/  FFMA R15, R23, UR9, R8 ;  /* 0x00000009170f7c23 */ /* 0x000fe20008000008 */
[----:B-1----:R-:W-:-:S07]  /*0b10*/  FFMA R14, R16, UR9, R7 ;  /* 0x00000009100e7c23 */ /* 0x002fce0008000007 */
.L_x_9:
[----:B------:R-:W-:Y:S05]  /*0b20*/  BRA.U !UP1, `(.L_x_6) ;  /* 0x0000000109987547 */ /* 0x000fea000b800000 */
[----:B------:R-:W-:Y:S02]  /*0b30*/  UISETP.NE.AND UP0, UPT, UR11, 0x1, UPT ;  /* 0x000000010b00788c */ /* 0x000fe4000bf05270 */
[----:B------:R-:W-:-:S04]  /*0b40*/  ULOP3.LUT UR5, UR10, 0x1, URZ, 0xc0, !UPT ;  /* 0x000000010a057892 */ /* 0x000fc8000f8ec0ff */
[----:B------:R-:W-:-:S03]  /*0b50*/  UISETP.NE.U32.AND UP1, UPT, UR5, 0x1, UPT ;  /* 0x000000010500788c */ /* 0x000fc6000bf25070 */
[----:B------:R-:W-:Y:S08]  /*0b60*/  BRA.U !UP0, `(.L_x_10) ;  /* 0x0000000108507547 */ /* 0x000ff0000b800000 */
[----:B------:R-:W0:Y:S01]  /*0b70*/  S2R R7, SR_CgaCtaId ;  /* 0x0000000000077919 */ /* 0x000e220000008800 */
[----:B------:R-:W-:Y:S01]  /*0b80*/  MOV R6, 0x400 ;  /* 0x0000040000067802 */ /* 0x000fe20000000f00 */
[----:B------:R-:W-:Y:S02]  /*0b90*/  USHF.L.U32 UR5, UR4, 0x2, URZ ;  /* 0x0000000204057899 */ /* 0x000fe400080006ff */
[----:B------:R-:W-:Y:S01]  /*0ba0*/  IADD3 R0, PT, PT, R4, UR4, RZ ;  /* 0x0000000404007c10 */ /* 0x000fe2000fffe0ff */
[----:B------:R-:W-:-:S09]  /*0bb0*/  UIADD3 UR4, UPT, UPT, UR4, 0x2, URZ ;  /* 0x0000000204047890 */ /* 0x000fd2000fffe0ff */
[----:B------:R-:W1:Y:S01]  /*0bc0*/  LDCU.64 UR8, c[0x3][UR5] ;  /* 0x00c00000050877ac */ /* 0x000e620008000a00 */
[----:B0-----:R-:W-:-:S05]  /*0bd0*/  LEA R7, R7, R6, 0x18 ;  /* 0x0000000607077211 */ /* 0x001fca00078ec0ff */
[----:B------:R-:W-:-:S05]  /*0be0*/  IMAD R0, R0, 0xc, R7 ;  /* 0x0000000c00007824 */ /* 0x000fca00078e0207 */
[----:B------:R-:W1:Y:S04]  /*0bf0*/  LDS R6, [R0] ;  /* 0x0000000000067984 */ /* 0x000e680000000800 */
[----:B------:R-:W0:Y:S04]  /*0c00*/  LDS R8, [R0+0x4] ;  /* 0x0000040000087984 */ /* 0x000e280000000800 */
[----:B------:R-:W2:Y:S04]  /*0c10*/  LDS R7, [R0+0x8] ;  /* 0x0000080000077984 */ /* 0x000ea80000000800 */
[----:B------:R-:W3:Y:S04]  /*0c20*/  LDS R9, [R0+0xc] ;  /* 0x00000c0000097984 */ /* 0x000ee80000000800 */
[----:B------:R-:W4:Y:S04]  /*0c30*/  LDS R13, [R0+0x10] ;  /* 0x00001000000d7984 */ /* 0x000f280000000800 */
[----:B------:R-:W5:Y:S01]  /*0c40*/  LDS R10, [R0+0x14] ;  /* 0x00001400000a7984 */ /* 0x000f620000000800 */
[----:B-1----:R-:W-:Y:S01]  /*0c50*/  FFMA R6, R6, UR8, R11 ;  /* 0x0000000806067c23 */ /* 0x002fe2000800000b */
[----:B0-----:R-:W-:Y:S01]  /*0c60*/  FFMA R8, R8, UR8, R15 ;  /* 0x0000000808087c23 */ /* 0x001fe2000800000f */
[----:B--2---:R-:W-:-:S02]  /*0c70*/  FFMA R7, R7, UR8, R14 ;  /* 0x0000000807077c23 */ /* 0x004fc4000800000e */
[----:B---3--:R-:W-:Y:S01]  /*0c80*/  FFMA R11, R9, UR9, R6 ;  /* 0x00000009090b7c23 */ /* 0x008fe20008000006 */
[----:B----4-:R-:W-:Y:S01]  /*0c90*/  FFMA R15, R13, UR9, R8 ;  /* 0x000000090d0f7c23 */ /* 0x010fe20008000008 */
[----:B-----5:R-:W-:-:S07]  /*0ca0*/  FFMA R14, R10, UR9, R7 ;  /* 0x000000090a0e7c23 */ /* 0x020fce0008000007 */
.L_x_10:
[----:B------:R-:W-:Y:S05]  /*0cb0*/  BRA.U UP1, `(.L_x_6) ;  /* 0x0000000101347547 */ /* 0x000fea000b800000 */
[----:B------:R-:W0:Y:S01]  /*0cc0*/  S2R R7, SR_CgaCtaId ;  /* 0x0000000000077919 */ /* 0x000e220000008800 */
[----:B------:R-:W-:Y:S02]  /*0cd0*/  MOV R0, 0x400 ;  /* 0x0000040000007802 */ /* 0x000fe40000000f00 */
[----:B------:R-:W-:Y:S01]  /*0ce0*/  IADD3 R4, PT, PT, R4, UR4, RZ ;  /* 0x0000000404047c10 */ /* 0x000fe2000fffe0ff */
[----:B------:R-:W-:-:S12]  /*0cf0*/  USHF.L.U32 UR4, UR4, 0x2, URZ ;  /* 0x0000000204047899 */ /* 0x000fd800080006ff */
[----:B------:R-:W1:Y:S01]  /*0d00*/  LDCU UR4, c[0x3][UR4] ;  /* 0x00c00000040477ac */ /* 0x000e620008000800 */
[----:B0-----:R-:W-:-:S05]  /*0d10*/  LEA R7, R7, R0, 0x18 ;  /* 0x0000000007077211 */ /* 0x001fca00078ec0ff */
[----:B------:R-:W-:-:S05]  /*0d20*/  IMAD R4, R4, 0xc, R7 ;  /* 0x0000000c04047824 */ /* 0x000fca00078e0207 */
[----:B------:R-:W1:Y:S04]  /*0d30*/  LDS R0, [R4] ;  /* 0x0000000004007984 */ /* 0x000e680000000800 */
[----:B------:R-:W0:Y:S04]  /*0d40*/  LDS R6, [R4+0x4] ;  /* 0x0000040004067984 */ /* 0x000e280000000800 */
[----:B------:R-:W2:Y:S01]  /*0d50*/  LDS R7, [R4+0x8] ;  /* 0x0000080004077984 */ /* 0x000ea20000000800 */
[----:B-1----:R-:W-:Y:S01]  /*0d60*/  FFMA R11, R0, UR4, R11 ;  /* 0x00000004000b7c23 */ /* 0x002fe2000800000b */
[----:B0-----:R-:W-:Y:S01]  /*0d70*/  FFMA R15, R6, UR4, R15 ;  /* 0x00000004060f7c23 */ /* 0x001fe2000800000f */
[----:B--2---:R-:W-:-:S07]  /*0d80*/  FFMA R14, R7, UR4, R14 ;  /* 0x00000004070e7c23 */ /* 0x004fce000800000e */
.L_x_6:
[----:B------:R-:W0:Y:S01]  /*0d90*/  LDC.64 R6, c[0x0][0x380] ;  /* 0x0000e000ff067b82 */ /* 0x000e220000000a00 */
[----:B------:R-:W-:Y:S01]  /*0da0*/  MOV R3, RZ ;  /* 0x000000ff00037202 */ /* 0x000fe20000000f00 */
[C---:B------:R-:W-:Y:S02]  /*0db0*/  IMAD R9, R5.reuse, UR20, RZ ;  /* 0x0000001405097c24 */ /* 0x040fe4000f8e02ff */
[----:B------:R-:W-:-:S05]  /*0dc0*/  IMAD.WIDE.U32 R2, R5, UR7, R2 ;  /* 0x0000000705027c25 */ /* 0x000fca000f8e0002 */
[----:B------:R-:W-:-:S05]  /*0dd0*/  IADD3 R0, PT, PT, R3, R9, RZ ;  /* 0x0000000903007210 */ /* 0x000fca0007ffe0ff */
[----:B------:R-:W-:Y:S02]  /*0de0*/  IMAD R5, R0, 0xc, RZ ;  /* 0x0000000c00057824 */ /* 0x000fe400078e02ff */
[----:B0-----:R-:W-:-:S05]  /*0df0*/  IMAD.WIDE.U32 R2, R2, 0xc, R6 ;  /* 0x0000000c02027825 */ /* 0x001fca00078e0006 */
[----:B------:R-:W-:-:S05]  /*0e00*/  IADD3 R3, PT, PT, R3, R5, RZ ;  /* 0x0000000503037210 */ /* 0x000fca0007ffe0ff */
[----:B------:R-:W-:Y:S04]  /*0e10*/  STG.E desc[UR18][R2.64], R11 ;  /* 0x0000000b02007986 */ /* 0x000fe8000c101912 */
[----:B------:R-:W-:Y:S04]  /*0e20*/  STG.E desc[UR18][R2.64+0x4], R15 ;  /* 0x0000040f02007986 */ /* 0x000fe8000c101912 */
[----:B------:R-:W-:Y:S01]  /*0e30*/  STG.E desc[UR18][R2.64+0x8], R14 ;  /* 0x0000080e02007986 */ /* 0x000fe2000c101912 */
[----:B------:R-:W-:Y:S05]  /*0e40*/  EXIT ;  /* 0x000000000000794d */ /* 0x000fea0003800000 */
.L_x_11:
        /* <DEDUP_REMOVED lines=11> */
.L_x_23:


//--------------------- .text._Z20convolveHeightKernelP5pixelPKS_sssi --------------------------
	.section	.text._Z20convolveHeightKernelP5pixelPKS_sssi,"ax",@progbits
	.align	128
        .global         _Z20convolveHeightKernelP5pixelPKS_sssi
        .type           _Z20convolveHeightKernelP5pixelPKS_sssi,@function
        .size           _Z20convolveHeightKernelP5pixelPKS_sssi,(.L_x_24 - _Z20convolveHeightKernelP5pixelPKS_sssi)
        .other          _Z20convolveHeightKernelP5pixelPKS_sssi,@"STO_CUDA_ENTRY STV_DEFAULT"
_Z20convolveHeightKernelP5pixelPKS_sssi:
.text._Z20convolveHeightKernelP5pixelPKS_sssi:
[----:B------:R-:W-:Y:S01]  /*0000*/  LDC R1, c[0x0][0x37c] ;  /* 0x0000df00ff017b82 */ /* 0x000fe20000000800 */
[----:B------:R-:W0:Y:S07]  /*0010*/  S2R R0, SR_TID.Y ;  /* 0x0000000000007919 */ /* 0x000e2e0000002200 */
[----:B------:R-:W1:Y:S01]  /*0020*/  LDC R4, c[0x0][0x360] ;  /* 0x0000d800ff047b82 */ /* 0x000e620000000800 */
[----:B------:R-:W2:Y:S01]  /*0030*/  LDCU UR5, c[0x0][0x398] ;  /* 0x00007300ff0577ac */ /* 0x000ea20008000800 */
[----:B------:R-:W-:Y:S01]  /*0040*/  BSSY.RECONVERGENT B0, `(.L_x_12) ;  /* 0x0000029000007945 */ /* 0x000fe20003800200 */
[----:B------:R-:W1:Y:S01]  /*0050*/  S2R R3, SR_TID.X ;  /* 0x0000000000037919 */ /* 0x000e620000002100 */
[----:B------:R-:W2:Y:S04]  /*0060*/  LDCU UR9, c[0x0][0x364] ;  /* 0x00006c80ff0977ac */ /* 0x000ea80008000800 */
[----:B------:R-:W3:Y:S01]  /*0070*/  S2UR UR4, SR_CTAID.Y ;  /* 0x00000000000479c3 */ /* 0x000ee20000002600 */
[----:B------:R-:W4:Y:S07]  /*0080*/  LDCU.64 UR16, c[0x0][0x358] ;  /* 0x00006b00ff1077ac */ /* 0x000f2e0008000a00 */
[----:B------:R-:W1:Y:S01]  /*0090*/  S2UR UR6, SR_CTAID.X ;  /* 0x00000000000679c3 */ /* 0x000e620000002500 */
[----:B--2---:R-:W-:-:S06]  /*00a0*/  UIADD3 UR5, UPT, UPT, UR9, -0x1, UR5 ;  /* 0xffffffff09057890 */ /* 0x004fcc000fffe005 */
[----:B0-----:R-:W-:Y:S01]  /*00b0*/  ISETP.GE.AND P0, PT, R0, UR5, PT ;  /* 0x0000000500007c0c */ /* 0x001fe2000bf06270 */
[----:B---3--:R-:W-:-:S06]  /*00c0*/  UIMAD UR4, UR9, UR4, URZ ;  /* 0x00000004090472a4 */ /* 0x008fcc000f8e02ff */
[----:B------:R-:W-:Y:S01]  /*00d0*/  IADD3 R5, PT, PT, R0, UR4, RZ ;  /* 0x0000000400057c10 */ /* 0x000fe2000fffe0ff */
[----:B-1----:R-:W-:-:S05]  /*00e0*/  IMAD R2, R4, UR6, R3 ;  /* 0x0000000604027c24 */ /* 0x002fca000f8e0203 */
[----:B----4-:R-:W-:Y:S05]  /*00f0*/  @P0 BRA `(.L_x_13) ;  /* 0x0000000000740947 */ /* 0x010fea0003800000 */
[----:B------:R-:W0:Y:S01]  /*0100*/  S2R R9, SR_CgaCtaId ;  /* 0x0000000000097919 */ /* 0x000e220000008800 */
[----:B------:R-:W1:Y:S01]  /*0110*/  LDC.U16 R10, c[0x0][0x392] ;  /* 0x0000e480ff0a7b82 */ /* 0x000e620000000400 */
[----:B------:R-:W-:Y:S02]  /*0120*/  MOV R8, 0x400 ;  /* 0x0000040000087802 */ /* 0x000fe40000000f00 */
[----:B------:R-:W-:-:S05]  /*0130*/  MOV R12, R0 ;  /* 0x00000000000c7202 */ /* 0x000fca0000000f00 */
[----:B------:R-:W2:Y:S08]  /*0140*/  LDC.U16 R11, c[0x0][0x390] ;  /* 0x0000e400ff0b7b82 */ /* 0x000eb00000000400 */
[----:B------:R-:W3:Y:S01]  /*0150*/  LDC.64 R6, c[0x0][0x388] ;  /* 0x0000e200ff067b82 */ /* 0x000ee20000000a00 */
[----:B-1----:R-:W-:Y:S02]  /*0160*/  PRMT R10, R10, 0x9910, RZ ;  /* 0x000099100a0a7816 */ /* 0x002fe400000000ff */
[----:B0-----:R-:W-:-:S02]  /*0170*/  LEA R14, R9, R8, 0x18 ;  /* 0x00000008090e7211 */ /* 0x001fc400078ec0ff */
[----:B--2---:R-:W-:-:S07]  /*0180*/  PRMT R11, R11, 0x9910, RZ ;  /* 0x000099100b0b7816 */ /* 0x004fce00000000ff */
.L_x_14:
[----:B------:R-:W-:-:S04]  /*0190*/  IADD3 R8, PT, PT, R12, UR4, RZ ;  /* 0x000000040c087c10 */ /* 0x000fc8000fffe0ff */
[----:B------:R-:W-:-:S13]  /*01a0*/  ISETP.GE.U32.AND P0, PT, R8, R10, PT ;  /* 0x0000000a0800720c */ /* 0x000fda0003f06070 */
[----:B0-----:R-:W-:Y:S05]  /*01b0*/  @P0 BRA `(.L_x_13) ;  /* 0x0000000000440947 */ /* 0x001fea0003800000 */
[----:B------:R-:W-:-:S05]  /*01c0*/  IMAD R9, R11, R8, RZ ;  /* 0x000000080b097224 */ /* 0x000fca00078e02ff */
[----:B------:R-:W-:-:S04]  /*01d0*/  IADD3 R9, P0, PT, R9, R2, RZ ;  /* 0x0000000209097210 */ /* 0x000fc80007f1e0ff */
[----:B------:R-:W-:Y:S01]  /*01e0*/  IADD3.X R13, PT, PT, RZ, RZ, RZ, P0, !PT ;  /* 0x000000ffff0d7210 */ /* 0x000fe200007fe4ff */
[----:B---3--:R-:W-:-:S04]  /*01f0*/  IMAD.WIDE.U32 R8, R9, 0xc, R6 ;  /* 0x0000000c09087825 */ /* 0x008fc800078e0006 */
[----:B------:R-:W-:-:S05]  /*0200*/  IMAD R13, R13, 0xc, RZ ;  /* 0x0000000c0d0d7824 */ /* 0x000fca00078e02ff */
[----:B------:R-:W-:-:S05]  /*0210*/  IADD3 R9, PT, PT, R9, R13, RZ ;  /* 0x0000000d09097210 */ /* 0x000fca0007ffe0ff */
[----:B------:R-:W2:Y:S04]  /*0220*/  LDG.E R16, desc[UR16][R8.64] ;  /* 0x0000001008107981 */ /* 0x000ea8000c1e1900 */
[----:B------:R-:W3:Y:S04]  /*0230*/  LDG.E R18, desc[UR16][R8.64+0x4] ;  /* 0x0000041008127981 */ /* 0x000ee8000c1e1900 */
[----:B------:R-:W4:Y:S01]  /*0240*/  LDG.E R20, desc[UR16][R8.64+0x8] ;  /* 0x0000081008147981 */ /* 0x000f22000c1e1900 */
[----:B------:R-:W-:Y:S01]  /*0250*/  IMAD R13, R4, R12, R3 ;  /* 0x0000000c040d7224 */ /* 0x000fe200078e0203 */
[----:B------:R-:W-:-:S03]  /*0260*/  IADD3 R12, PT, PT, R12, UR9, RZ ;  /* 0x000000090c0c7c10 */ /* 0x000fc6000fffe0ff */
[----:B------:R-:W-:Y:S01]  /*0270*/  IMAD R13, R13, 0xc, R14 ;  /* 0x0000000c0d0d7824 */ /* 0x000fe200078e020e */
[----:B------:R-:W-:-:S04]  /*0280*/  ISETP.GE.AND P0, PT, R12, UR5, PT ;  /* 0x000000050c007c0c */ /* 0x000fc8000bf06270 */
[----:B--2---:R0:W-:Y:S04]  /*0290*/  STS [R13], R16 ;  /* 0x000000100d007388 */ /* 0x0041e80000000800 */
[----:B---3--:R0:W-:Y:S04]  /*02a0*/  STS [R13+0x4], R18 ;  /* 0x000004120d007388 */ /* 0x0081e80000000800 */
[----:B----4-:R0:W-:Y:S01]  /*02b0*/  STS [R13+0x8], R20 ;  /* 0x000008140d007388 */ /* 0x0101e20000000800 */
[----:B------:R-:W-:Y:S05]  /*02c0*/  @!P0 BRA `(.L_x_14) ;  /* 0xfffffffc00b08947 */ /* 0x000fea000383ffff */
.L_x_13:
[----:B------:R-:W-:Y:S05]  /*02d0*/  BSYNC.RECONVERGENT B0 ;  /* 0x0000000000007941 */ /* 0x000fea0003800200 */
.L_x_12:
[----:B------:R-:W1:Y:S01]  /*02e0*/  LDCU.U16 UR7, c[0x0][0x390] ;  /* 0x00007200ff0777ac */ /* 0x000e620008000400 */
[----:B------:R-:W2:Y:S01]  /*02f0*/  LDCU.U16 UR6, c[0x0][0x394] ;  /* 0x00007280ff0677ac */ /* 0x000ea20008000400 */
[----:B-1----:R-:W-:Y:S02]  /*0300*/  UPRMT UR8, UR7, 0x9910, URZ ;  /* 0x0000991007087896 */ /* 0x002fe400080000ff */
[----:B--2---:R-:W-:Y:S02]  /*0310*/  UPRMT UR6, UR6, 0x9910, URZ ;  /* 0x0000991006067896 */ /* 0x004fe400080000ff */
[----:B------:R-:W-:Y:S01]  /*0320*/  USHF.R.S32.HI UR18, URZ, 0x1f, UR8 ;  /* 0x0000001fff127899 */ /* 0x000fe20008011408 */
[----:B------:R-:W-:Y:S01]  /*0330*/  BAR.SYNC.DEFER_BLOCKING 0x0 ;  /* 0x0000000000007b1d */ /* 0x000fe20000010000 */
[----:B------:R-:W-:Y:S02]  /*0340*/  ISETP.GE.U32.AND P1, PT, R2, UR8, PT ;  /* 0x0000000802007c0c */ /* 0x000fe4000bf26070 */
[----:B------:R-:W-:-:S04]  /*0350*/  ISETP.GE.U32.AND P0, PT, R5, UR6, PT ;  /* 0x0000000605007c0c */ /* 0x000fc8000bf06070 */
[----:B------:R-:W-:-:S13]  /*0360*/  ISETP.GE.U32.OR.EX P0, PT, RZ, UR18, P0, P1 ;  /* 0x00000012ff007c0c */ /* 0x000fda0008706510 */
[----:B------:R-:W-:Y:S05]  /*0370*/  @P0 EXIT ;  /* 0x000000000000094d */ /* 0x000fea0003800000 */
[----:B------:R-:W1:Y:S01]  /*0380*/  LDCU UR9, c[0x0][0x398] ;  /* 0x00007300ff0977ac */ /* 0x000e620008000800 */
[----:B---3--:R-:W-:Y:S01]  /*0390*/  HFMA2 R6, -RZ, RZ, 0, 0 ;  /* 0x00000000ff067431 */ /* 0x008fe200000001ff */
[----:B------:R-:W-:Y:S01]  /*03a0*/  CS2R R8, SRZ ;  /* 0x0000000000087805 */ /* 0x000fe2000001ff00 */
[----:B-1----:R-:W-:-:S09]  /*03b0*/  UISETP.GE.AND UP0, UPT, UR9, 0x1, UPT ;  /* 0x000000010900788c */ /* 0x002fd2000bf06270 */
[----:B------:R-:W-:Y:S05]  /*03c0*/  BRA.U !UP0, `(.L_x_15) ;  /* 0x0000000908907547 */ /* 0x000fea000b800000 */
[----:B------:R-:W-:Y:S01]  /*03d0*/  UISETP.GE.U32.AND UP1, UPT, UR9, 0x8, UPT ;  /* 0x000000080900788c */ /* 0x000fe2000bf26070 */
[----:B------:R-:W-:Y:S01]  /*03e0*/  CS2R R8, SRZ ;  /* 0x0000000000087805 */ /* 0x000fe2000001ff00 */
[----:B------:R-:W-:Y:S01]  /*03f0*/  ULOP3.LUT UR5, UR9, 0x7, URZ, 0xc0, !UPT ;  /* 0x0000000709057892 */ /* 0x000fe2000f8ec0ff */
[----:B------:R-:W-:Y:S01]  /*0400*/  MOV R6, RZ ;  /* 0x000000ff00067202 */ /* 0x000fe20000000f00 */
[----:B------:R-:W-:Y:S02]  /*0410*/  UMOV UR4, URZ ;  /* 0x000000ff00047c82 */ /* 0x000fe40008000000 */
[----:B------:R-:W-:-:S03]  /*0420*/  UISETP.NE.AND UP0, UPT, UR5, URZ, UPT ;  /* 0x000000ff0500728c */ /* 0x000fc6000bf05270 */
[----:B------:R-:W-:Y:S08]  /*0430*/  BRA.U !UP1, `(.L_x_16) ;  /* 0x0000000509247547 */ /* 0x000ff0000b800000 */
[----:B------:R-:W1:Y:S01]  /*0440*/  S2R R10, SR_CgaCtaId ;  /* 0x00000000000a7919 */ /* 0x000e620000008800 */
[----:B------:R-:W-:Y:S01]  /*0450*/  MOV R7, 0x400 ;  /* 0x0000040000077802 */ /* 0x000fe20000000f00 */
[----:B------:R-:W-:Y:S01]  /*0460*/  ULOP3.LUT UR4, UR9, 0x7ffffff8, URZ, 0xc0, !UPT ;  /* 0x7ffffff809047892 */ /* 0x000fe2000f8ec0ff */
[----:B------:R-:W-:Y:S01]  /*0470*/  MOV R9, RZ ;  /* 0x000000ff00097202 */ /* 0x000fe20000000f00 */
[----:B------:R-:W-:Y:S02]  /*0480*/  UMOV UR7, 0x10 ;  /* 0x0000001000077882 */ /* 0x000fe40000000000 */
[----:B------:R-:W-:Y:S01]  /*0490*/  UIADD3 UR6, UPT, UPT, -UR4, URZ, URZ ;  /* 0x000000ff04067290 */ /* 0x000fe2000fffe1ff */
[----:B-1----:R-:W-:Y:S01]  /*04a0*/  LEA R10, R10, R7, 0x18 ;  /* 0x000000070a0a7211 */ /* 0x002fe200078ec0ff */
[----:B------:R-:W-:-:S04]  /*04b0*/  IMAD R7, R4, R0, R3 ;  /* 0x0000000004077224 */ /* 0x000fc800078e0203 */
[----:B------:R-:W-:-:S07]  /*04c0*/  IMAD R7, R7, 0xc, R10 ;  /* 0x0000000c07077824 */ /* 0x000fce00078e020a */
.L_x_17:
[----:B------:R-:W1:Y:S01]  /*04d0*/  LDS R11, [R7] ;  /* 0x00000000070b7984 */ /* 0x000e620000000800 */
[C---:B------:R-:W-:Y:S01]  /*04e0*/  IMAD R15, R4.reuse, 0xc, R7 ;  /* 0x0000000c040f7824 */ /* 0x040fe200078e0207 */
[----:B------:R-:W1:Y:S02]  /*04f0*/  LDCU.64 UR10, c[0x3][UR7+-0x10] ;  /* 0x00fffe00070a77ac */ /* 0x000e640008000a00 */
[----:B0-----:R-:W0:Y:S01]  /*0500*/  LDS R13, [R7+0x4] ;  /* 0x00000400070d7984 */ /* 0x001e220000000800 */
[C---:B------:R-:W-:Y:S01]  /*0510*/  IMAD R23, R4.reuse, 0xc, R15 ;  /* 0x0000000c04177824 */ /* 0x040fe200078e020f */
[----:B------:R-:W2:Y:S02]  /*0520*/  LDCU.64 UR12, c[0x3][UR7+-0x8] ;  /* 0x00ffff00070c77ac */ /* 0x000ea40008000a00 */
[----:B------:R3:W4:Y:S01]  /*0530*/  LDS R12, [R7+0x8] ;  /* 0x00000800070c7984 */ /* 0x0007220000000800 */
[C---:B------:R-:W-:Y:S01]  /*0540*/  IMAD R27, R4.reuse, 0xc, R23 ;  /* 0x0000000c041b7824 */ /* 0x040fe200078e0217 */
[----:B------:R-:W5:Y:S02]  /*0550*/  LDCU.64 UR14, c[0x3][UR7+0x8] ;  /* 0x00c00100070e77ac */ /* 0x000f640008000a00 */
[----:B------:R-:W2:Y:S01]  /*0560*/  LDS R19, [R15+0x8] ;  /* 0x000008000f137984 */ /* 0x000ea20000000800 */
[----:B------:R-:W-:Y:S01]  /*0570*/  IMAD R29, R4, 0xc, R27 ;  /* 0x0000000c041d7824 */ /* 0x000fe200078e021b */
[----:B------:R-:W-:-:S02]  /*0580*/  UIADD3 UR6, UPT, UPT, UR6, 0x8, URZ ;  /* 0x0000000806067890 */ /* 0x000fc4000fffe0ff */
[----:B------:R-:W5:Y:S01]  /*0590*/  LDS R17, [R15+0x4] ;  /* 0x000004000f117984 */ /* 0x000f620000000800 */
[C---:B------:R-:W-:Y:S01]  /*05a0*/  IMAD R28, R4.reuse, 0xc, R29 ;  /* 0x0000000c041c7824 */ /* 0x040fe200078e021d */
[----:B------:R-:W-:Y:S01]  /*05b0*/  UISETP.NE.AND UP1, UPT, UR6, URZ, UPT ;  /* 0x000000ff0600728c */ /* 0x000fe2000bf25270 */
[----:B---3--:R-:W-:Y:S01]  /*05c0*/  IMAD R7, R4, 0x60, R7 ;  /* 0x0000006004077824 */ /* 0x008fe200078e0207 */
[----:B------:R-:W3:Y:S04]  /*05d0*/  LDS R14, [R15] ;  /* 0x000000000f0e7984 */ /* 0x000ee80000000800 */
[----:B------:R-:W3:Y:S04]  /*05e0*/  LDS R10, [R23] ;  /* 0x00000000170a7984 */ /* 0x000ee80000000800 */
[----:B------:R-:W-:Y:S04]  /*05f0*/  LDS R16, [R27+0x4] ;  /* 0x000004001b107984 */ /* 0x000fe80000000800 */
[----:B------:R-:W-:Y:S04]  /*0600*/  LDS R15, [R27+0x8] ;  /* 0x000008001b0f7984 */ /* 0x000fe80000000800 */
[----:B------:R-:W-:Y:S01]  /*0610*/  LDS R25, [R28+0x4] ;  /* 0x000004001c197984 */ /* 0x000fe20000000800 */
[----:B-1----:R-:W-:-:S03]  /*0620*/  FFMA R11, R11, UR10, R6 ;  /* 0x0000000a0b0b7c23 */ /* 0x002fc60008000006 */
[----:B------:R-:W-:Y:S01]  /*0630*/  LDS R24, [R28+0x8] ;  /* 0x000008001c187984 */ /* 0x000fe20000000800 */
[----:B0-----:R-:W-:-:S03]  /*0640*/  FFMA R6, R13, UR10, R8 ;  /* 0x0000000a0d067c23 */ /* 0x001fc60008000008 */
[----:B------:R-:W-:Y:S01]  /*0650*/  LDS R13, [R29+0x4] ;  /* 0x000004001d0d7984 */ /* 0x000fe20000000800 */
[----:B----4-:R-:W-:-:S03]  /*0660*/  FFMA R8, R12, UR10, R9 ;  /* 0x0000000a0c087c23 */ /* 0x010fc60008000009 */
[----:B------:R-:W0:Y:S01]  /*0670*/  LDS R9, [R23+0x4] ;  /* 0x0000040017097984 */ /* 0x000e220000000800 */
[----:B--2---:R-:W-:-:S03]  /*0680*/  FFMA R8, R19, UR11, R8 ;  /* 0x0000000b13087c23 */ /* 0x004fc60008000008 */
[----:B------:R-:W1:Y:S01]  /*0690*/  LDS R19, [R23+0x8] ;  /* 0x0000080017137984 */ /* 0x000e620000000800 */
[----:B-----5:R-:W-:-:S03]  /*06a0*/  FFMA R6, R17, UR11, R6 ;  /* 0x0000000b11067c23 */ /* 0x020fc60008000006 */
[----:B------:R2:W4:Y:S01]  /*06b0*/  LDS R17, [R27] ;  /* 0x000000001b117984 */ /* 0x0005220000000800 */
[----:B---3--:R-:W-:Y:S01]  /*06c0*/  FFMA R21, R14, UR11, R11 ;  /* 0x0000000b0e157c23 */ /* 0x008fe2000800000b */
[----:B------:R-:W3:Y:S02]  /*06d0*/  LDCU.64 UR10, c[0x3][UR7] ;  /* 0x00c00000070a77ac */ /* 0x000ee40008000a00 */
[----:B------:R-:W5:Y:S01]  /*06e0*/  LDS R14, [R29] ;  /* 0x000000001d0e7984 */ /* 0x000f620000000800 */
[----:B------:R-:W-:Y:S01]  /*06f0*/  FFMA R26, R10, UR12, R21 ;  /* 0x0000000c0a1a7c23 */ /* 0x000fe20008000015 */
[----:B------:R-:W-:Y:S02]  /*0700*/  UIADD3 UR7, UPT, UPT, UR7, 0x20, URZ ;  /* 0x0000002007077890 */ /* 0x000fe4000fffe0ff */
[----:B------:R-:W5:Y:S01]  /*0710*/  LDS R12, [R29+0x8] ;  /* 0x000008001d0c7984 */ /* 0x000f620000000800 */
[----:B--2---:R-:W-:-:S03]  /*0720*/  IMAD R27, R4, 0xc, R28 ;  /* 0x0000000c041b7824 */ /* 0x004fc600078e021c */
[----:B------:R-:W2:Y:S01]  /*0730*/  LDS R11, [R28] ;  /* 0x000000001c0b7984 */ /* 0x000ea20000000800 */
[----:B------:R-:W-:-:S03]  /*0740*/  IMAD R10, R4, 0xc, R27 ;  /* 0x0000000c040a7824 */ /* 0x000fc600078e021b */
[----:B------:R-:W2:Y:S04]  /*0750*/  LDS R23, [R27] ;  /* 0x000000001b177984 */ /* 0x000ea80000000800 */
[----:B------:R-:W2:Y:S04]  /*0760*/  LDS R22, [R27+0x4] ;  /* 0x000004001b167984 */ /* 0x000ea80000000800 */
[----:B------:R-:W2:Y:S04]  /*0770*/  LDS R21, [R27+0x8] ;  /* 0x000008001b157984 */ /* 0x000ea80000000800 */
[----:B------:R-:W2:Y:S04]  /*0780*/  LDS R20, [R10] ;  /* 0x000000000a147984 */ /* 0x000ea80000000800 */
[----:B------:R-:W2:Y:S01]  /*0790*/  LDS R18, [R10+0x4] ;  /* 0x000004000a127984 */ /* 0x000ea20000000800 */
[----:B0-----:R-:W-:-:S03]  /*07a0*/  FFMA R9, R9, UR12, R6 ;  /* 0x0000000c09097c23 */ /* 0x001fc60008000006 */
[----:B------:R-:W0:Y:S01]  /*07b0*/  LDS R10, [R10+0x8] ;  /* 0x000008000a0a7984 */ /* 0x000e220000000800 */
[----:B-1----:R-:W-:Y:S01]  /*07c0*/  FFMA R8, R19, UR12, R8 ;  /* 0x0000000c13087c23 */ /* 0x002fe20008000008 */
[----:B------:R-:W-:Y:S01]  /*07d0*/  FFMA R16, R16, UR13, R9 ;  /* 0x0000000d10107c23 */ /* 0x000fe20008000009 */
[----:B----4-:R-:W-:Y:S02]  /*07e0*/  FFMA R17, R17, UR13, R26 ;  /* 0x0000000d11117c23 */ /* 0x010fe4000800001a */
[----:B------:R-:W-:Y:S01]  /*07f0*/  FFMA R15, R15, UR13, R8 ;  /* 0x0000000d0f0f7c23 */ /* 0x000fe20008000008 */
[----:B---3--:R-:W-:Y:S01]  /*0800*/  FFMA R16, R13, UR10, R16 ;  /* 0x0000000a0d107c23 */ /* 0x008fe20008000010 */
[----:B-----5:R-:W-:-:S03]  /*0810*/  FFMA R14, R14, UR10, R17 ;  /* 0x0000000a0e0e7c23 */ /* 0x020fc60008000011 */
[----:B------:R-:W-:Y:S01]  /*0820*/  FFMA R25, R25, UR11, R16 ;  /* 0x0000000b19197c23 */ /* 0x000fe20008000010 */
[----:B------:R-:W-:Y:S01]  /*0830*/  FFMA R15, R12, UR10, R15 ;  /* 0x0000000a0c0f7c23 */ /* 0x000fe2000800000f */
[----:B--2---:R-:W-:-:S03]  /*0840*/  FFMA R14, R11, UR11, R14 ;  /* 0x0000000b0b0e7c23 */ /* 0x004fc6000800000e */
[----:B------:R-:W-:Y:S01]  /*0850*/  FFMA R24, R24, UR11, R15 ;  /* 0x0000000b18187c23 */ /* 0x000fe2000800000f */
[----:B------:R-:W-:Y:S01]  /*0860*/  FFMA R23, R23, UR14, R14 ;  /* 0x0000000e17177c23 */ /* 0x000fe2000800000e */
[----:B------:R-:W-:Y:S02]  /*0870*/  FFMA R25, R22, UR14, R25 ;  /* 0x0000000e16197c23 */ /* 0x000fe40008000019 */
[----:B------:R-:W-:Y:S01]  /*0880*/  FFMA R21, R21, UR14, R24 ;  /* 0x0000000e15157c23 */ /* 0x000fe20008000018 */
[----:B------:R-:W-:Y:S01]  /*0890*/  FFMA R6, R20, UR15, R23 ;  /* 0x0000000f14067c23 */ /* 0x000fe20008000017 */
[----:B------:R-:W-:Y:S02]  /*08a0*/  FFMA R8, R18, UR15, R25 ;  /* 0x0000000f12087c23 */ /* 0x000fe40008000019 */
[----:B0-----:R-:W-:Y:S01]  /*08b0*/  FFMA R9, R10, UR15, R21 ;  /* 0x0000000f0a097c23 */ /* 0x001fe20008000015 */
[----:B------:R-:W-:Y:S06]  /*08c0*/  BRA.U UP1, `(.L_x_17) ;  /* 0xfffffffd01007547 */ /* 0x000fec000b83ffff */
.L_x_16:
[----:B------:R-:W-:Y:S05]  /*08d0*/  BRA.U !UP0, `(.L_x_15) ;  /* 0x00000005084c7547 */ /* 0x000fea000b800000 */
[----:B------:R-:W-:Y:S02]  /*08e0*/  UISETP.GE.U32.AND UP0, UPT, UR5, 0x4, UPT ;  /* 0x000000040500788c */ /* 0x000fe4000bf06070 */
[----:B------:R-:W-:-:S04]  /*08f0*/  ULOP3.LUT UR10, UR9, 0x3, URZ, 0xc0, !UPT ;  /* 0x00000003090a7892 */ /* 0x000fc8000f8ec0ff */
[----:B------:R-:W-:-:S03]  /*0900*/  UISETP.NE.AND UP1, UPT, UR10, URZ, UPT ;  /* 0x000000ff0a00728c */ /* 0x000fc6000bf25270 */
[----:B------:R-:W-:Y:S08]  /*0910*/  BRA.U !UP0, `(.L_x_18) ;  /* 0x0000000108947547 */ /* 0x000ff0000b800000 */
[----:B------:R-:W1:Y:S01]  /*0920*/  S2R R11, SR_CgaCtaId ;  /* 0x00000000000b7919 */ /* 0x000e620000008800 */
[----:B------:R-:W-:Y:S01]  /*0930*/  MOV R10, 0x400 ;  /* 0x00000400000a7802 */ /* 0x000fe20000000f00 */
[----:B------:R-:W-:Y:S02]  /*0940*/  USHF.L.U32 UR5, UR4, 0x2, URZ ;  /* 0x0000000204057899 */ /* 0x000fe400080006ff */
[----:B------:R-:W-:Y:S01]  /*0950*/  IADD3 R7, PT, PT, R0, UR4, RZ ;  /* 0x0000000400077c10 */ /* 0x000fe2000fffe0ff */
[----:B------:R-:W-:-:S04]  /*0960*/  UIADD3 UR4, UPT, UPT, UR4, 0x4, URZ ;  /* 0x0000000404047890 */ /* 0x000fc8000fffe0ff */
[----:B------:R-:W-:-:S05]  /*0970*/  IMAD R7, R7, R4, R3 ;  /* 0x0000000407077224 */ /* 0x000fca00078e0203 */
[----:B------:R-:W2:Y:S01]  /*0980*/  LDCU.64 UR12, c[0x3][UR5] ;  /* 0x00c00000050c77ac */ /* 0x000ea20008000a00 */
[----:B------:R-:W3:Y:S01]  /*0990*/  LDCU.64 UR6, c[0x3][UR5+0x8] ;  /* 0x00c00100050677ac */ /* 0x000ee20008000a00 */
[----:B-1----:R-:W-:-:S05]  /*09a0*/  LEA R10, R11, R10, 0x18 ;  /* 0x0000000a0b0a7211 */ /* 0x002fca00078ec0ff */
[----:B------:R-:W-:-:S04]  /*09b0*/  IMAD R7, R7, 0xc, R10 ;  /* 0x0000000c07077824 */ /* 0x000fc800078e020a */
[C---:B------:R-:W-:Y:S01]  /*09c0*/  IMAD R19, R4.reuse, 0xc, R7 ;  /* 0x0000000c04137824 */ /* 0x040fe200078e0207 */
[----:B------:R-:W2:Y:S03]  /*09d0*/  LDS R15, [R7] ;  /* 0x00000000070f7984 */ /* 0x000ea60000000800 */
[C---:B------:R-:W-:Y:S01]  /*09e0*/  IMAD R23, R4.reuse, 0xc, R19 ;  /* 0x0000000c04177824 */ /* 0x040fe200078e0213 */
[----:B------:R-:W1:Y:S03]  /*09f0*/  LDS R17, [R7+0x4] ;  /* 0x0000040007117984 */ /* 0x000e660000000800 */
[----:B------:R-:W-:Y:S01]  /*0a00*/  IMAD R22, R4, 0xc, R23 ;  /* 0x0000000c04167824 */ /* 0x000fe200078e0217 */
[----:B------:R-:W4:Y:S04]  /*0a10*/  LDS R14, [R7+0x8] ;  /* 0x00000800070e7984 */ /* 0x000f280000000800 */
[----:B0-----:R-:W0:Y:S04]  /*0a20*/  LDS R16, [R19] ;  /* 0x0000000013107984 */ /* 0x001e280000000800 */
[----:B------:R-:W5:Y:S04]  /*0a30*/  LDS R18, [R19+0x4] ;  /* 0x0000040013127984 */ /* 0x000f680000000800 */
[----:B------:R-:W3:Y:S04]  /*0a40*/  LDS R21, [R19+0x8] ;  /* 0x0000080013157984 */ /* 0x000ee80000000800 */
[----:B------:R-:W3:Y:S04]  /*0a50*/  LDS R20, [R23] ;  /* 0x0000000017147984 */ /* 0x000ee80000000800 */
[----:B------:R-:W3:Y:S04]  /*0a60*/  LDS R12, [R23+0x4] ;  /* 0x00000400170c7984 */ /* 0x000ee80000000800 */
[----:B------:R-:W3:Y:S04]  /*0a70*/  LDS R13, [R23+0x8] ;  /* 0x00000800170d7984 */ /* 0x000ee80000000800 */
[----:B------:R-:W3:Y:S04]  /*0a80*/  LDS R11, [R22] ;  /* 0x00000000160b7984 */ /* 0x000ee80000000800 */
[----:B------:R-:W3:Y:S01]  /*0a90*/  LDS R10, [R22+0x4] ;  /* 0x00000400160a7984 */ /* 0x000ee20000000800 */
[----:B--2---:R-:W-:-:S03]  /*0aa0*/  FFMA R15, R15, UR12, R6 ;  /* 0x0000000c0f0f7c23 */ /* 0x004fc60008000006 */
[----:B------:R-:W2:Y:S01]  /*0ab0*/  LDS R7, [R22+0x8] ;  /* 0x0000080016077984 */ /* 0x000ea20000000800 */
[----:B-1----:R-:W-:Y:S01]  /*0ac0*/  FFMA R17, R17, UR12, R8 ;  /* 0x0000000c11117c23 */ /* 0x002fe20008000008 */
[----:B----4-:R-:W-:Y:S01]  /*0ad0*/  FFMA R14, R14, UR12, R9 ;  /* 0x0000000c0e0e7c23 */ /* 0x010fe20008000009 */
[----:B0-----:R-:W-:Y:S02]  /*0ae0*/  FFMA R15, R16, UR13, R15 ;  /* 0x0000000d100f7c23 */ /* 0x001fe4000800000f */
[----:B-----5:R-:W-:Y:S01]  /*0af0*/  FFMA R17, R18, UR13, R17 ;  /* 0x0000000d12117c23 */ /* 0x020fe20008000011 */
[----:B---3--:R-:W-:Y:S01]  /*0b00*/  FFMA R14, R21, UR13, R14 ;  /* 0x0000000d150e7c23 */ /* 0x008fe2000800000e */
[----:B------:R-:W-:Y:S02]  /*0b10*/  FFMA R20, R20, UR6, R15 ;  /* 0x0000000614147c23 */ /* 0x000fe4000800000f */
[----:B------:R-:W-:Y:S01]  /*0b20*/  FFMA R17, R12, UR6, R17 ;  /* 0x000000060c117c23 */ /* 0x000fe20008000011 */
[----:B------:R-:W-:Y:S01]  /*0b30*/  FFMA R14, R13, UR6, R14 ;  /* 0x000000060d0e7c23 */ /* 0x000fe2000800000e */
[----:B------:R-:W-:-:S02]  /*0b40*/  FFMA R6, R11, UR7, R20 ;  /* 0x000000070b067c23 */ /* 0x000fc40008000014 */
[----:B------:R-:W-:Y:S01]  /*0b50*/  FFMA R8, R10, UR7, R17 ;  /* 0x000000070a087c23 */ /* 0x000fe20008000011 */
[----:B--2---:R-:W-:-:S07]  /*0b60*/  FFMA R9, R7, UR7, R14 ;  /* 0x0000000707097c23 */ /* 0x004fce000800000e */
.L_x_18:
[----:B------:R-:W-:Y:S05]  /*0b70*/  BRA.U !UP1, `(.L_x_15) ;  /* 0x0000000109a47547 */ /* 0x000fea000b800000 */
[----:B------:R-:W-:Y:S02]  /*0b80*/  UISETP.NE.AND UP0, UPT, UR10, 0x1, UPT ;  /* 0x000000010a00788c */ /* 0x000fe4000bf05270 */
[----:B------:R-:W-:-:S04]  /*0b90*/  ULOP3.LUT UR5, UR9, 0x1, URZ, 0xc0, !UPT ;  /* 0x0000000109057892 */ /* 0x000fc8000f8ec0ff */
[----:B------:R-:W-:-:S03]  /*0ba0*/  UISETP.NE.U32.AND UP1, UPT, UR5, 0x1, UPT ;  /* 0x000000010500788c */ /* 0x000fc6000bf25070 */
        /* <DEDUP_REMOVED lines=8> */
[----:B-1----:R-:W-:-:S05]  /*0c30*/  LEA R10, R11, R10, 0x18 ;  /* 0x0000000a0b0a7211 */ /* 0x002fca00078ec0ff */
[----:B------:R-:W-:-:S04]  /*0c40*/  IMAD R7, R7, 0xc, R10 ;  /* 0x0000000c07077824 */ /* 0x000fc800078e020a */
[----:B------:R-:W-:Y:S01]  /*0c50*/  IMAD R12, R4, 0xc, R7 ;  /* 0x0000000c040c7824 */ /* 0x000fe200078e0207 */
[----:B------:R-:W2:Y:S04]  /*0c60*/  LDS R11, [R7] ;  /* 0x00000000070b7984 */ /* 0x000ea80000000800 */
[----:B0-----:R-:W0:Y:S04]  /*0c70*/  LDS R13, [R7+0x4] ;  /* 0x00000400070d7984 */ /* 0x001e280000000800 */
[----:B------:R-:W1:Y:S04]  /*0c80*/  LDS R10, [R7+0x8] ;  /* 0x00000800070a7984 */ /* 0x000e680000000800 */
[----:B------:R-:W3:Y:S04]  /*0c90*/  LDS R15, [R12] ;  /* 0x000000000c0f7984 */ /* 0x000ee80000000800 */
[----:B------:R-:W4:Y:S04]  /*0ca0*/  LDS R17, [R12+0x4] ;  /* 0x000004000c117984 */ /* 0x000f280000000800 */
[----:B------:R-:W5:Y:S01]  /*0cb0*/  LDS R14, [R12+0x8] ;  /* 0x000008000c0e7984 */ /* 0x000f620000000800 */
[----:B--2---:R-:W-:Y:S01]  /*0cc0*/  FFMA R6, R11, UR6, R6 ;  /* 0x000000060b067c23 */ /* 0x004fe20008000006 */
[----:B0-----:R-:W-:Y:S01]  /*0cd0*/  FFMA R8, R13, UR6, R8 ;  /* 0x000000060d087c23 */ /* 0x001fe20008000008 */
[----:B-1----:R-:W-:-:S02]  /*0ce0*/  FFMA R9, R10, UR6, R9 ;  /* 0x000000060a097c23 */ /* 0x002fc40008000009 */
[----:B---3--:R-:W-:Y:S01]  /*0cf0*/  FFMA R6, R15, UR7, R6 ;  /* 0x000000070f067c23 */ /* 0x008fe20008000006 */
[----:B----4-:R-:W-:Y:S01]  /*0d00*/  FFMA R8, R17, UR7, R8 ;  /* 0x0000000711087c23 */ /* 0x010fe20008000008 */
[----:B-----5:R-:W-:-:S07]  /*0d10*/  FFMA R9, R14, UR7, R9 ;  /* 0x000000070e097c23 */ /* 0x020fce0008000009 */
.L_x_19:
[----:B------:R-:W-:Y:S05]  /*0d20*/  BRA.U UP1, `(.L_x_15) ;  /* 0x0000000101387547 */ /* 0x000fea000b800000 */
[----:B------:R-:W1:Y:S01]  /*0d30*/  S2R R10, SR_CgaCtaId ;  /* 0x00000000000a7919 */ /* 0x000e620000008800 */
[----:B------:R-:W-:Y:S01]  /*0d40*/  IADD3 R0, PT, PT, R0, UR4, RZ ;  /* 0x0000000400007c10 */ /* 0x000fe2000fffe0ff */
[----:B------:R-:W-:Y:S01]  /*0d50*/  USHF.L.U32 UR4, UR4, 0x2, URZ ;  /* 0x0000000204047899 */ /* 0x000fe200080006ff */
[----:B------:R-:W-:-:S03]  /*0d60*/  MOV R7, 0x400 ;  /* 0x0000040000077802 */ /* 0x000fc60000000f00 */
[----:B------:R-:W-:-:S08]  /*0d70*/  IMAD R0, R0, R4, R3 ;  /* 0x0000000400007224 */ /* 0x000fd000078e0203 */
[----:B------:R-:W2:Y:S01]  /*0d80*/  LDCU UR4, c[0x3][UR4] ;  /* 0x00c00000040477ac */ /* 0x000ea20008000800 */
[----:B-1----:R-:W-:-:S05]  /*0d90*/  LEA R7, R10, R7, 0x18 ;  /* 0x000000070a077211 */ /* 0x002fca00078ec0ff */
[----:B------:R-:W-:-:S05]  /*0da0*/  IMAD R0, R0, 0xc, R7 ;  /* 0x0000000c00007824 */ /* 0x000fca00078e0207 */
[----:B------:R-:W2:Y:S04]  /*0db0*/  LDS R7, [R0] ;  /* 0x0000000000077984 */ /* 0x000ea80000000800 */
[----:B------:R-:W1:Y:S04]  /*0dc0*/  LDS R11, [R0+0x4] ;  /* 0x00000400000b7984 */ /* 0x000e680000000800 */
[----:B------:R-:W3:Y:S01]  /*0dd0*/  LDS R4, [R0+0x8] ;  /* 0x0000080000047984 */ /* 0x000ee20000000800 */
[----:B--2---:R-:W-:Y:S01]  /*0de0*/  FFMA R6, R7, UR4, R6 ;  /* 0x0000000407067c23 */ /* 0x004fe20008000006 */
[----:B-1----:R-:W-:Y:S01]  /*0df0*/  FFMA R8, R11, UR4, R8 ;  /* 0x000000040b087c23 */ /* 0x002fe20008000008 */
[----:B---3--:R-:W-:-:S07]  /*0e00*/  FFMA R9, R4, UR4, R9 ;  /* 0x0000000404097c23 */ /* 0x008fce0008000009 */
.L_x_15:
[----:B------:R-:W1:Y:S01]  /*0e10*/  LDC.64 R10, c[0x0][0x380] ;  /* 0x0000e000ff0a7b82 */ /* 0x000e620000000a00 */
[----:B------:R-:W-:Y:S01]  /*0e20*/  MOV R3, RZ ;  /* 0x000000ff00037202 */ /* 0x000fe20000000f00 */
[C---:B------:R-:W-:Y:S02]  /*0e30*/  IMAD R7, R5.reuse, UR18, RZ ;  /* 0x0000001205077c24 */ /* 0x040fe4000f8e02ff */
[----:B------:R-:W-:-:S05]  /*0e40*/  IMAD.WIDE.U32 R2, R5, UR8, R2 ;  /* 0x0000000805027c25 */ /* 0x000fca000f8e0002 */
[----:B------:R-:W-:-:S05]  /*0e50*/  IADD3 R0, PT, PT, R3, R7, RZ ;  /* 0x0000000703007210 */ /* 0x000fca0007ffe0ff */
[----:B------:R-:W-:Y:S02]  /*0e60*/  IMAD R5, R0, 0xc, RZ ;  /* 0x0000000c00057824 */ /* 0x000fe400078e02ff */
[----:B-1----:R-:W-:-:S05]  /*0e70*/  IMAD.WIDE.U32 R2, R2, 0xc, R10 ;  /* 0x0000000c02027825 */ /* 0x002fca00078e000a */
[----:B------:R-:W-:-:S05]  /*0e80*/  IADD3 R3, PT, PT, R3, R5, RZ ;  /* 0x0000000503037210 */ /* 0x000fca0007ffe0ff */
[----:B------:R-:W-:Y:S04]  /*0e90*/  STG.E desc[UR16][R2.64], R6 ;  /* 0x0000000602007986 */ /* 0x000fe8000c101910 */
[----:B------:R-:W-:Y:S04]  /*0ea0*/  STG.E desc[UR16][R2.64+0x4], R8 ;  /* 0x0000040802007986 */ /* 0x000fe8000c101910 */
[----:B------:R-:W-:Y:S01]  /*0eb0*/  STG.E desc[UR16][R2.64+0x8], R9 ;  /* 0x0000080902007986 */ /* 0x000fe2000c101910 */
[----:B------:R-:W-:Y:S05]  /*0ec0*/  EXIT ;  /* 0x000000000000794d */ /* 0x000fea0003800000 */
.L_x_20:
        /* <DEDUP_REMOVED lines=11> */
.L_x_24:


//--------------------- .nv.shared._ZN3cub18CUB_300001_SM_10006detail8for_each13static_kernelINS2_12policy_hub_t12policy_500_tEmNS2_12op_wrapper_tImN6thrust24THRUST_300001_SM_1000_NS6detail23allocator_traits_detail24construct1_via_allocatorINS8_16device_allocatorI5pixelEEEENS8_10device_ptrISD_EEEEEEvT0_T1_ --------------------------
	.section	.nv.shared._ZN3cub18CUB_300001_SM_10006detail8for_each13static_kernelINS2_12policy_hub_t12policy_500_tEmNS2_12op_wrapper_tImN6thrust24THRUST_300001_SM_1000_NS6detail23allocator_traits_detail24construct1_via_allocatorINS8_16device_allocatorI5pixelEEEENS8_10device_ptrISD_EEEEEEvT0_T1_,"aw",@nobits
	.sectionflags	@""
	.align	16
	.zero		1024


//--------------------- .nv.shared.reserved.0     --------------------------
	.section	.nv.shared.reserved.0,"aw",@nobits
	.weak		__nv_reservedSMEM_offset_0_alias
	.size		__nv_reservedSMEM_offset_0_alias, 0, 64
	.other		__nv_reservedSMEM_offset_0_alias,@"STO_CUDA_RESERVED_SHARED STV_DEFAULT"
__nv_reservedSMEM_offset_0_alias:
	.zero		0
	.zero		64


//--------------------- .nv.global                --------------------------
	.section	.nv.global,"aw",@nobits
.nv.global:
	.type		_ZN34_INTERNAL_8d76b3e4_4_k_cu_102228f26thrust24THRUST_300001_SM_1000_NS3seqE,@object
	.size		_ZN34_INTERNAL_8d76b3e4_4_k_cu_102228f26thrust24THRUST_300001_SM_1000_NS3seqE,(_ZN34_INTERNAL_8d76b3e4_4_k_cu_102228f24cuda3std3__48in_placeE - _ZN34_INTERNAL_8d76b3e4_4_k_cu_102228f26thrust24THRUST_300001_SM_1000_NS3seqE)
_ZN34_INTERNAL_8d76b3e4_4_k_cu_102228f26thrust24THRUST_300001_SM_1000_NS3seqE:
	.zero		1
	.type		_ZN34_INTERNAL_8d76b3e4_4_k_cu_102228f24cuda3std3__48in_placeE,@object
	.size		_ZN34_INTERNAL_8d76b3e4_4_k_cu_102228f24cuda3std3__48in_placeE,(_ZN34_INTERNAL_8d76b3e4_4_k_cu_102228f24cuda3std6ranges3__45__cpo4sizeE - _ZN34_INTERNAL_8d76b3e4_4_k_cu_102228f24cuda3std3__48in_placeE)
_ZN34_INTERNAL_8d76b3e4_4_k_cu_102228f24cuda3std3__48in_placeE:
	.zero		1
	.type		_ZN34_INTERNAL_8d76b3e4_4_k_cu_102228f24cuda3std6ranges3__45__cpo4sizeE,@object
	.size		_ZN34_INTERNAL_8d76b3e4_4_k_cu_102228f24cuda3std6ranges3__45__cpo4sizeE,(_ZN34_INTERNAL_8d76b3e4_4_k_cu_102228f26thrust24THRUST_300001_SM_1000_NS12placeholders2_3E - _ZN34_INTERNAL_8d76b3e4_4_k_cu_102228f24cuda3std6ranges3__45__cpo4sizeE)
_ZN34_INTERNAL_8d76b3e4_4_k_cu_102228f24cuda3std6ranges3__45__cpo4sizeE:
	.zero		1
	.type		_ZN34_INTERNAL_8d76b3e4_4_k_cu_102228f26thrust24THRUST_300001_SM_1000_NS12placeholders2_3E,@object
	.size		_ZN34_INTERNAL_8d76b3e4_4_k_cu_102228f26thrust24THRUST_300001_SM_1000_NS12placeholders2_3E,(_ZN34_INTERNAL_8d76b3e4_4_k_cu_102228f24cuda3std3__45__cpo6cbeginE - _ZN34_INTERNAL_8d76b3e4_4_k_cu_102228f26thrust24THRUST_300001_SM_1000_NS12placeholders2_3E)
_ZN34_INTERNAL_8d76b3e4_4_k_cu_102228f26thrust24THRUST_300001_SM_1000_NS12placeholders2_3E:
	.zero		1
	.type		_ZN34_INTERNAL_8d76b3e4_4_k_cu_102228f24cuda3std3__45__cpo6cbeginE,@object
	.size		_ZN34_INTERNAL_8d76b3e4_4_k_cu_102228f24cuda3std3__45__cpo6cbeginE,(_ZN34_INTERNAL_8d76b3e4_4_k_cu_102228f24cuda3std6ranges3__45__cpo6cbeginE - _ZN34_INTERNAL_8d76b3e4_4_k_cu_102228f24cuda3std3__45__cpo6cbeginE)
_ZN34_INTERNAL_8d76b3e4_4_k_cu_102228f24cuda3std3__45__cpo6cbeginE:
	.zero		1
	.type		_ZN34_INTERNAL_8d76b3e4_4_k_cu_102228f24cuda3std6ranges3__45__cpo6cbeginE,@object
	.size		_ZN34_INTERNAL_8d76b3e4_4_k_cu_102228f24cuda3std6ranges3__45__cpo6cbeginE,(_ZN34_INTERNAL_8d76b3e4_4_k_cu_102228f26thrust24THRUST_300001_SM_1000_NS12placeholders2_7E - _ZN34_INTERNAL_8d76b3e4_4_k_cu_102228f24cuda3std6ranges3__45__cpo6cbeginE)
_ZN34_INTERNAL_8d76b3e4_4_k_cu_102228f24cuda3std6ranges3__45__cpo6cbeginE:
	.zero		1
	.type		_ZN34_INTERNAL_8d76b3e4_4_k_cu_102228f26thrust24THRUST_300001_SM_1000_NS12placeholders2_7E,@object
	.size		_ZN34_INTERNAL_8d76b3e4_4_k_cu_102228f26thrust24THRUST_300001_SM_1000_NS12placeholders2_7E,(_ZN34_INTERNAL_8d76b3e4_4_k_cu_102228f24cuda3std3__45__cpo7crbeginE - _ZN34_INTERNAL_8d76b3e4_4_k_cu_102228f26thrust24THRUST_300001_SM_1000_NS12placeholders2_7E)
_ZN34_INTERNAL_8d76b3e4_4_k_cu_102228f26thrust24THRUST_300001_SM_1000_NS12placeholders2_7E:
	.zero		1
	.type		_ZN34_INTERNAL_8d76b3e4_4_k_cu_102228f24cuda3std3__45__cpo7crbeginE,@object
	.size		_ZN34_INTERNAL_8d76b3e4_4_k_cu_102228f24cuda3std3__45__cpo7crbeginE,(_ZN34_INTERNAL_8d76b3e4_4_k_cu_102228f24cuda3std6ranges3__45__cpo4nextE - _ZN34_INTERNAL_8d76b3e4_4_k_cu_102228f24cuda3std3__45__cpo7crbeginE)
_ZN34_INTERNAL_8d76b3e4_4_k_cu_102228f24cuda3std3__45__cpo7crbeginE:
	.zero		1
	.type		_ZN34_INTERNAL_8d76b3e4_4_k_cu_102228f24cuda3std6ranges3__45__cpo4nextE,@object
	.size		_ZN34_INTERNAL_8d76b3e4_4_k_cu_102228f24cuda3std6ranges3__45__cpo4nextE,(_ZN34_INTERNAL_8d76b3e4_4_k_cu_102228f24cuda3std6ranges3__45__cpo4swapE - _ZN34_INTERNAL_8d76b3e4_4_k_cu_102228f24cuda3std6ranges3__45__cpo4nextE)
_ZN34_INTERNAL_8d76b3e4_4_k_cu_102228f24cuda3std6ranges3__45__cpo4nextE:
	.zero		1
	.type		_ZN34_INTERNAL_8d76b3e4_4_k_cu_102228f24cuda3std6ranges3__45__cpo4swapE,@object
	.size		_ZN34_INTERNAL_8d76b3e4_4_k_cu_102228f24cuda3std6ranges3__45__cpo4swapE,(_ZN34_INTERNAL_8d76b3e4_4_k_cu_102228f26thrust24THRUST_300001_SM_1000_NS8cuda_cub10par_nosyncE - _ZN34_INTERNAL_8d76b3e4_4_k_cu_102228f24cuda3std6ranges3__45__cpo4swapE)
_ZN34_INTERNAL_8d76b3e4_4_k_cu_102228f24cuda3std6ranges3__45__cpo4swapE:
	.zero		1
	.type		_ZN34_INTERNAL_8d76b3e4_4_k_cu_102228f26thrust24THRUST_300001_SM_1000_NS8cuda_cub10par_nosyncE,@object
	.size		_ZN34_INTERNAL_8d76b3e4_4_k_cu_102228f26thrust24THRUST_300001_SM_1000_NS8cuda_cub10par_nosyncE,(_ZN34_INTERNAL_8d76b3e4_4_k_cu_102228f26thrust24THRUST_300001_SM_1000_NS12placeholders2_9E - _ZN34_INTERNAL_8d76b3e4_4_k_cu_102228f26thrust24THRUST_300001_SM_1000_NS8cuda_cub10par_nosyncE)
_ZN34_INTERNAL_8d76b3e4_4_k_cu_102228f26thrust24THRUST_300001_SM_1000_NS8cuda_cub10par_nosyncE:
	.zero		1
	.type		_ZN34_INTERNAL_8d76b3e4_4_k_cu_102228f26thrust24THRUST_300001_SM_1000_NS12placeholders2_9E,@object
	.size		_ZN34_INTERNAL_8d76b3e4_4_k_cu_102228f26thrust24THRUST_300001_SM_1000_NS12placeholders2_9E,(_ZN34_INTERNAL_8d76b3e4_4_k_cu_102228f24cuda3std3__436_GLOBAL__N__8d76b3e4_4_k_cu_102228f26ignoreE - _ZN34_INTERNAL_8d76b3e4_4_k_cu_102228f26thrust24THRUST_300001_SM_1000_NS12placeholders2_9E)
_ZN34_INTERNAL_8d76b3e4_4_k_cu_102228f26thrust24THRUST_300001_SM_1000_NS12placeholders2_9E:
	.zero		1
	.type		_ZN34_INTERNAL_8d76b3e4_4_k_cu_102228f24cuda3std3__436_GLOBAL__N__8d76b3e4_4_k_cu_102228f26ignoreE,@object
	.size		_ZN34_INTERNAL_8d76b3e4_4_k_cu_102228f24cuda3std3__436_GLOBAL__N__8d76b3e4_4_k_cu_102228f26ignoreE,(_ZN34_INTERNAL_8d76b3e4_4_k_cu_102228f24cuda3std6ranges3__45__cpo4dataE - _ZN34_INTERNAL_8d76b3e4_4_k_cu_102228f24cuda3std3__436_GLOBAL__N__8d76b3e4_4_k_cu_102228f26ignoreE)
_ZN34_INTERNAL_8d76b3e4_4_k_cu_102228f24cuda3std3__436_GLOBAL__N__8d76b3e4_4_k_cu_102228f26ignoreE:
	.zero		1
	.type		_ZN34_INTERNAL_8d76b3e4_4_k_cu_102228f24cuda3std6ranges3__45__cpo4dataE,@object
	.size		_ZN34_INTERNAL_8d76b3e4_4_k_cu_102228f24cuda3std6ranges3__45__cpo4dataE,(_ZN34_INTERNAL_8d76b3e4_4_k_cu_102228f26thrust24THRUST_300001_SM_1000_NS12placeholders2_1E - _ZN34_INTERNAL_8d76b3e4_4_k_cu_102228f24cuda3std6ranges3__45__cpo4dataE)
_ZN34_INTERNAL_8d76b3e4_4_k_cu_102228f24cuda3std6ranges3__45__cpo4dataE:
	.zero		1
	.type		_ZN34_INTERNAL_8d76b3e4_4_k_cu_102228f26thrust24THRUST_300001_SM_1000_NS12placeholders2_1E,@object
	.size		_ZN34_INTERNAL_8d76b3e4_4_k_cu_102228f26thrust24THRUST_300001_SM_1000_NS12placeholders2_1E,(_ZN34_INTERNAL_8d76b3e4_4_k_cu_102228f24cuda3std3__45__cpo5beginE - _ZN34_INTERNAL_8d76b3e4_4_k_cu_102228f26thrust24THRUST_300001_SM_1000_NS12placeholders2_1E)
_ZN34_INTERNAL_8d76b3e4_4_k_cu_102228f26thrust24THRUST_300001_SM_1000_NS12placeholders2_1E:
	.zero		1
	.type		_ZN34_INTERNAL_8d76b3e4_4_k_cu_102228f24cuda3std3__45__cpo5beginE,@object
	.size		_ZN34_INTERNAL_8d76b3e4_4_k_cu_102228f24cuda3std3__45__cpo5beginE,(_ZN34_INTERNAL_8d76b3e4_4_k_cu_102228f24cuda3std6ranges3__45__cpo5beginE - _ZN34_INTERNAL_8d76b3e4_4_k_cu_102228f24cuda3std3__45__cpo5beginE)
_ZN34_INTERNAL_8d76b3e4_4_k_cu_102228f24cuda3std3__45__cpo5beginE:
	.zero		1
	.type		_ZN34_INTERNAL_8d76b3e4_4_k_cu_102228f24cuda3std6ranges3__45__cpo5beginE,@object
	.size		_ZN34_INTERNAL_8d76b3e4_4_k_cu_102228f24cuda3std6ranges3__45__cpo5beginE,(_ZN34_INTERNAL_8d76b3e4_4_k_cu_102228f26thrust24THRUST_300001_SM_1000_NS12placeholders2_5E - _ZN34_INTERNAL_8d76b3e4_4_k_cu_102228f24cuda3std6ranges3__45__cpo5beginE)
_ZN34_INTERNAL_8d76b3e4_4_k_cu_102228f24cuda3std6ranges3__45__cpo5beginE:
	.zero		1
	.type		_ZN34_INTERNAL_8d76b3e4_4_k_cu_102228f26thrust24THRUST_300001_SM_1000_NS12placeholders2_5E,@object
	.size		_ZN34_INTERNAL_8d76b3e4_4_k_cu_102228f26thrust24THRUST_300001_SM_1000_NS12placeholders2_5E,(_ZN34_INTERNAL_8d76b3e4_4_k_cu_102228f24cuda3std3__45__cpo6rbeginE - _ZN34_INTERNAL_8d76b3e4_4_k_cu_102228f26thrust24THRUST_300001_SM_1000_NS12placeholders2_5E)
_ZN34_INTERNAL_8d76b3e4_4_k_cu_102228f26thrust24THRUST_300001_SM_1000_NS12placeholders2_5E:
	.zero		1
	.type		_ZN34_INTERNAL_8d76b3e4_4_k_cu_102228f24cuda3std3__45__cpo6rbeginE,@object
	.size		_ZN34_INTERNAL_8d76b3e4_4_k_cu_102228f24cuda3std3__45__cpo6rbeginE,(_ZN34_INTERNAL_8d76b3e4_4_k_cu_102228f24cuda3std6ranges3__45__cpo7advanceE - _ZN34_INTERNAL_8d76b3e4_4_k_cu_102228f24cuda3std3__45__cpo6rbeginE)
_ZN34_INTERNAL_8d76b3e4_4_k_cu_102228f24cuda3std3__45__cpo6rbeginE:
	.zero		1
	.type		_ZN34_INTERNAL_8d76b3e4_4_k_cu_102228f24cuda3std6ranges3__45__cpo7advanceE,@object
	.size		_ZN34_INTERNAL_8d76b3e4_4_k_cu_102228f24cuda3std6ranges3__45__cpo7advanceE,(_ZN34_INTERNAL_8d76b3e4_4_k_cu_102228f24cuda3std3__47nulloptE - _ZN34_INTERNAL_8d76b3e4_4_k_cu_102228f24cuda3std6ranges3__45__cpo7advanceE)
_ZN34_INTERNAL_8d76b3e4_4_k_cu_102228f24cuda3std6ranges3__45__cpo7advanceE:
	.zero		1
	.type		_ZN34_INTERNAL_8d76b3e4_4_k_cu_102228f24cuda3std3__47nulloptE,@object
	.size		_ZN34_INTERNAL_8d76b3e4_4_k_cu_102228f24cuda3std3__47nulloptE,(_ZN34_INTERNAL_8d76b3e4_4_k_cu_102228f24cuda3std6ranges3__45__cpo8distanceE - _ZN34_INTERNAL_8d76b3e4_4_k_cu_102228f24cuda3std3__47nulloptE)
_ZN34_INTERNAL_8d76b3e4_4_k_cu_102228f24cuda3std3__47nulloptE:
	.zero		1
	.type		_ZN34_INTERNAL_8d76b3e4_4_k_cu_102228f24cuda3std6ranges3__45__cpo8distanceE,@object
	.size		_ZN34_INTERNAL_8d76b3e4_4_k_cu_102228f24cuda3std6ranges3__45__cpo8distanceE,(_ZN34_INTERNAL_8d76b3e4_4_k_cu_102228f26thrust24THRUST_300001_SM_1000_NS12placeholders3_10E - _ZN34_INTERNAL_8d76b3e4_4_k_cu_102228f24cuda3std6ranges3__45__cpo8distanceE)
_ZN34_INTERNAL_8d76b3e4_4_k_cu_102228f24cuda3std6ranges3__45__cpo8distanceE:
	.zero		1
	.type		_ZN34_INTERNAL_8d76b3e4_4_k_cu_102228f26thrust24THRUST_300001_SM_1000_NS12placeholders3_10E,@object
	.size		_ZN34_INTERNAL_8d76b3e4_4_k_cu_102228f26thrust24THRUST_300001_SM_1000_NS12placeholders3_10E,(_ZN34_INTERNAL_8d76b3e4_4_k_cu_102228f24cuda3std3__419piecewise_constructE - _ZN34_INTERNAL_8d76b3e4_4_k_cu_102228f26thrust24THRUST_300001_SM_1000_NS12placeholders3_10E)
_ZN34_INTERNAL_8d76b3e4_4_k_cu_102228f26thrust24THRUST_300001_SM_1000_NS12placeholders3_10E:
	.zero		1
	.type		_ZN34_INTERNAL_8d76b3e4_4_k_cu_102228f24cuda3std3__419piecewise_constructE,@object
	.size		_ZN34_INTERNAL_8d76b3e4_4_k_cu_102228f24cuda3std3__419piecewise_constructE,(_ZN34_INTERNAL_8d76b3e4_4_k_cu_102228f24cuda3std6ranges3__45__cpo5cdataE - _ZN34_INTERNAL_8d76b3e4_4_k_cu_102228f24cuda3std3__419piecewise_constructE)
_ZN34_INTERNAL_8d76b3e4_4_k_cu_102228f24cuda3std3__419piecewise_constructE:
	.zero		1
	.type		_ZN34_INTERNAL_8d76b3e4_4_k_cu_102228f24cuda3std6ranges3__45__cpo5cdataE,@object
	.size		_ZN34_INTERNAL_8d76b3e4_4_k_cu_102228f24cuda3std6ranges3__45__cpo5cdataE,(_ZN34_INTERNAL_8d76b3e4_4_k_cu_102228f26thrust24THRUST_300001_SM_1000_NS12placeholders2_2E - _ZN34_INTERNAL_8d76b3e4_4_k_cu_102228f24cuda3std6ranges3__45__cpo5cdataE)
_ZN34_INTERNAL_8d76b3e4_4_k_cu_102228f24cuda3std6ranges3__45__cpo5cdataE:
	.zero		1
	.type		_ZN34_INTERNAL_8d76b3e4_4_k_cu_102228f26thrust24THRUST_300001_SM_1000_NS12placeholders2_2E,@object
	.size		_ZN34_INTERNAL_8d76b3e4_4_k_cu_102228f26thrust24THRUST_300001_SM_1000_NS12placeholders2_2E,(_ZN34_INTERNAL_8d76b3e4_4_k_cu_102228f24cuda3std3__45__cpo3endE - _ZN34_INTERNAL_8d76b3e4_4_k_cu_102228f26thrust24THRUST_300001_SM_1000_NS12placeholders2_2E)
_ZN34_INTERNAL_8d76b3e4_4_k_cu_102228f26thrust24THRUST_300001_SM_1000_NS12placeholders2_2E:
	.zero		1
	.type		_ZN34_INTERNAL_8d76b3e4_4_k_cu_102228f24cuda3std3__45__cpo3endE,@object
	.size		_ZN34_INTERNAL_8d76b3e4_4_k_cu_102228f24cuda3std3__45__cpo3endE,(_ZN34_INTERNAL_8d76b3e4_4_k_cu_102228f24cuda3std6ranges3__45__cpo3endE - _ZN34_INTERNAL_8d76b3e4_4_k_cu_102228f24cuda3std3__45__cpo3endE)
_ZN34_INTERNAL_8d76b3e4_4_k_cu_102228f24cuda3std3__45__cpo3endE:
	.zero		1
	.type		_ZN34_INTERNAL_8d76b3e4_4_k_cu_102228f24cuda3std6ranges3__45__cpo3endE,@object
	.size		_ZN34_INTERNAL_8d76b3e4_4_k_cu_102228f24cuda3std6ranges3__45__cpo3endE,(_ZN34_INTERNAL_8d76b3e4_4_k_cu_102228f26thrust24THRUST_300001_SM_1000_NS12placeholders2_6E - _ZN34_INTERNAL_8d76b3e4_4_k_cu_102228f24cuda3std6ranges3__45__cpo3endE)
_ZN34_INTERNAL_8d76b3e4_4_k_cu_102228f24cuda3std6ranges3__45__cpo3endE:
	.zero		1
	.type		_ZN34_INTERNAL_8d76b3e4_4_k_cu_102228f26thrust24THRUST_300001_SM_1000_NS12placeholders2_6E,@object
	.size		_ZN34_INTERNAL_8d76b3e4_4_k_cu_102228f26thrust24THRUST_300001_SM_1000_NS12placeholders2_6E,(_ZN34_INTERNAL_8d76b3e4_4_k_cu_102228f24cuda3std3__45__cpo4rendE - _ZN34_INTERNAL_8d76b3e4_4_k_cu_102228f26thrust24THRUST_300001_SM_1000_NS12placeholders2_6E)
_ZN34_INTERNAL_8d76b3e4_4_k_cu_102228f26thrust24THRUST_300001_SM_1000_NS12placeholders2_6E:
	.zero		1
	.type		_ZN34_INTERNAL_8d76b3e4_4_k_cu_102228f24cuda3std3__45__cpo4rendE,@object
	.size		_ZN34_INTERNAL_8d76b3e4_4_k_cu_102228f24cuda3std3__45__cpo4rendE,(_ZN34_INTERNAL_8d76b3e4_4_k_cu_102228f24cuda3std6ranges3__45__cpo9iter_swapE - _ZN34_INTERNAL_8d76b3e4_4_k_cu_102228f24cuda3std3__45__cpo4rendE)
_ZN34_INTERNAL_8d76b3e4_4_k_cu_102228f24cuda3std3__45__cpo4rendE:
	.zero		1
	.type		_ZN34_INTERNAL_8d76b3e4_4_k_cu_102228f24cuda3std6ranges3__45__cpo9iter_swapE,@object
	.size		_ZN34_INTERNAL_8d76b3e4_4_k_cu_102228f24cuda3std6ranges3__45__cpo9iter_swapE,(_ZN34_INTERNAL_8d76b3e4_4_k_cu_102228f24cuda3std3__48unexpectE - _ZN34_INTERNAL_8d76b3e4_4_k_cu_102228f24cuda3std6ranges3__45__cpo9iter_swapE)
_ZN34_INTERNAL_8d76b3e4_4_k_cu_102228f24cuda3std6ranges3__45__cpo9iter_swapE:
	.zero		1
	.type		_ZN34_INTERNAL_8d76b3e4_4_k_cu_102228f24cuda3std3__48unexpectE,@object
	.size		_ZN34_INTERNAL_8d76b3e4_4_k_cu_102228f24cuda3std3__48unexpectE,(_ZN34_INTERNAL_8d76b3e4_4_k_cu_102228f26thrust24THRUST_300001_SM_1000_NS8cuda_cub3parE - _ZN34_INTERNAL_8d76b3e4_4_k_cu_102228f24cuda3std3__48unexpectE)
_ZN34_INTERNAL_8d76b3e4_4_k_cu_102228f24cuda3std3__48unexpectE:
	.zero		1
	.type		_ZN34_INTERNAL_8d76b3e4_4_k_cu_102228f26thrust24THRUST_300001_SM_1000_NS8cuda_cub3parE,@object
	.size		_ZN34_INTERNAL_8d76b3e4_4_k_cu_102228f26thrust24THRUST_300001_SM_1000_NS8cuda_cub3parE,(_ZN34_INTERNAL_8d76b3e4_4_k_cu_102228f26thrust24THRUST_300001_SM_1000_NS12placeholders2_4E - _ZN34_INTERNAL_8d76b3e4_4_k_cu_102228f26thrust24THRUST_300001_SM_1000_NS8cuda_cub3parE)
_ZN34_INTERNAL_8d76b3e4_4_k_cu_102228f26thrust24THRUST_300001_SM_1000_NS8cuda_cub3parE:
	.zero		1
	.type		_ZN34_INTERNAL_8d76b3e4_4_k_cu_102228f26thrust24THRUST_300001_SM_1000_NS12placeholders2_4E,@object
	.size		_ZN34_INTERNAL_8d76b3e4_4_k_cu_102228f26thrust24THRUST_300001_SM_1000_NS12placeholders2_4E,(_ZN34_INTERNAL_8d76b3e4_4_k_cu_102228f24cuda3std3__45__cpo4cendE - _ZN34_INTERNAL_8d76b3e4_4_k_cu_102228f26thrust24THRUST_300001_SM_1000_NS12placeholders2_4E)
_ZN34_INTERNAL_8d76b3e4_4_k_cu_102228f26thrust24THRUST_300001_SM_1000_NS12placeholders2_4E:
	.zero		1
	.type		_ZN34_INTERNAL_8d76b3e4_4_k_cu_102228f24cuda3std3__45__cpo4cendE,@object
	.size		_ZN34_INTERNAL_8d76b3e4_4_k_cu_102228f24cuda3std3__45__cpo4cendE,(_ZN34_INTERNAL_8d76b3e4_4_k_cu_102228f24cuda3std6ranges3__45__cpo4cendE - _ZN34_INTERNAL_8d76b3e4_4_k_cu_102228f24cuda3std3__45__cpo4cendE)
_ZN34_INTERNAL_8d76b3e4_4_k_cu_102228f24cuda3std3__45__cpo4cendE:
	.zero		1
	.type		_ZN34_INTERNAL_8d76b3e4_4_k_cu_102228f24cuda3std6ranges3__45__cpo4cendE,@object
	.size		_ZN34_INTERNAL_8d76b3e4_4_k_cu_102228f24cuda3std6ranges3__45__cpo4cendE,(_ZN34_INTERNAL_8d76b3e4_4_k_cu_102228f24cuda3std3__420unreachable_sentinelE - _ZN34_INTERNAL_8d76b3e4_4_k_cu_102228f24cuda3std6ranges3__45__cpo4cendE)
_ZN34_INTERNAL_8d76b3e4_4_k_cu_102228f24cuda3std6ranges3__45__cpo4cendE:
	.zero		1
	.type		_ZN34_INTERNAL_8d76b3e4_4_k_cu_102228f24cuda3std3__420unreachable_sentinelE,@object
	.size		_ZN34_INTERNAL_8d76b3e4_4_k_cu_102228f24cuda3std3__420unreachable_sentinelE,(_ZN34_INTERNAL_8d76b3e4_4_k_cu_102228f24cuda3std6ranges3__45__cpo5ssizeE - _ZN34_INTERNAL_8d76b3e4_4_k_cu_102228f24cuda3std3__420unreachable_sentinelE)
_ZN34_INTERNAL_8d76b3e4_4_k_cu_102228f24cuda3std3__420unreachable_sentinelE:
	.zero		1
	.type		_ZN34_INTERNAL_8d76b3e4_4_k_cu_102228f24cuda3std6ranges3__45__cpo5ssizeE,@object
	.size		_ZN34_INTERNAL_8d76b3e4_4_k_cu_102228f24cuda3std6ranges3__45__cpo5ssizeE,(_ZN34_INTERNAL_8d76b3e4_4_k_cu_102228f26thrust24THRUST_300001_SM_1000_NS12placeholders2_8E - _ZN34_INTERNAL_8d76b3e4_4_k_cu_102228f24cuda3std6ranges3__45__cpo5ssizeE)
_ZN34_INTERNAL_8d76b3e4_4_k_cu_102228f24cuda3std6ranges3__45__cpo5ssizeE:
	.zero		1
	.type		_ZN34_INTERNAL_8d76b3e4_4_k_cu_102228f26thrust24THRUST_300001_SM_1000_NS12placeholders2_8E,@object
	.size		_ZN34_INTERNAL_8d76b3e4_4_k_cu_102228f26thrust24THRUST_300001_SM_1000_NS12placeholders2_8E,(_ZN34_INTERNAL_8d76b3e4_4_k_cu_102228f24cuda3std3__45__cpo5crendE - _ZN34_INTERNAL_8d76b3e4_4_k_cu_102228f26thrust24THRUST_300001_SM_1000_NS12placeholders2_8E)
_ZN34_INTERNAL_8d76b3e4_4_k_cu_102228f26thrust24THRUST_300001_SM_1000_NS12placeholders2_8E:
	.zero		1
	.type		_ZN34_INTERNAL_8d76b3e4_4_k_cu_102228f24cuda3std3__45__cpo5crendE,@object
	.size		_ZN34_INTERNAL_8d76b3e4_4_k_cu_102228f24cuda3std3__45__cpo5crendE,(_ZN34_INTERNAL_8d76b3e4_4_k_cu_102228f24cuda3std6ranges3__45__cpo4prevE - _ZN34_INTERNAL_8d76b3e4_4_k_cu_102228f24cuda3std3__45__cpo5crendE)
_ZN34_INTERNAL_8d76b3e4_4_k_cu_102228f24cuda3std3__45__cpo5crendE:
	.zero		1
	.type		_ZN34_INTERNAL_8d76b3e4_4_k_cu_102228f24cuda3std6ranges3__45__cpo4prevE,@object
	.size		_ZN34_INTERNAL_8d76b3e4_4_k_cu_102228f24cuda3std6ranges3__45__cpo4prevE,(_ZN34_INTERNAL_8d76b3e4_4_k_cu_102228f24cuda3std6ranges3__45__cpo9iter_moveE - _ZN34_INTERNAL_8d76b3e4_4_k_cu_102228f24cuda3std6ranges3__45__cpo4prevE)
_ZN34_INTERNAL_8d76b3e4_4_k_cu_102228f24cuda3std6ranges3__45__cpo4prevE:
	.zero		1
	.type		_ZN34_INTERNAL_8d76b3e4_4_k_cu_102228f24cuda3std6ranges3__45__cpo9iter_moveE,@object
	.size		_ZN34_INTERNAL_8d76b3e4_4_k_cu_102228f24cuda3std6ranges3__45__cpo9iter_moveE,(_ZN34_INTERNAL_8d76b3e4_4_k_cu_102228f26thrust24THRUST_300001_SM_1000_NS6system6detail10sequential3seqE - _ZN34_INTERNAL_8d76b3e4_4_k_cu_102228f24cuda3std6ranges3__45__cpo9iter_moveE)
_ZN34_INTERNAL_8d76b3e4_4_k_cu_102228f24cuda3std6ranges3__45__cpo9iter_moveE:
	.zero		1
	.type		_ZN34_INTERNAL_8d76b3e4_4_k_cu_102228f26thrust24THRUST_300001_SM_1000_NS6system6detail10sequential3seqE,@object
	.size		_ZN34_INTERNAL_8d76b3e4_4_k_cu_102228f26thrust24THRUST_300001_SM_1000_NS6system6detail10sequential3seqE,(.L_32 - _ZN34_INTERNAL_8d76b3e4_4_k_cu_102228f26thrust24THRUST_300001_SM_1000_NS6system6detail10sequential3seqE)
_ZN34_INTERNAL_8d76b3e4_4_k_cu_102228f26thrust24THRUST_300001_SM_1000_NS6system6detail10sequential3seqE:
	.zero		1
.L_32:


//--------------------- .nv.shared._ZN3cub18CUB_300001_SM_10006detail11EmptyKernelIvEEvv --------------------------
	.section	.nv.shared._ZN3cub18CUB_300001_SM_10006detail11EmptyKernelIvEEvv,"aw",@nobits
	.sectionflags	@""
	.align	16
	.zero		1024


//--------------------- .nv.shared._Z19convolveWidthKernelP5pixelPKS_sssi --------------------------
	.section	.nv.shared._Z19convolveWidthKernelP5pixelPKS_sssi,"aw",@nobits
	.sectionflags	@""
	.align	16
	.zero		1024


//--------------------- .nv.shared._Z20convolveHeightKernelP5pixelPKS_sssi --------------------------
	.section	.nv.shared._Z20convolveHeightKernelP5pixelPKS_sssi,"aw",@nobits
	.sectionflags	@""
	.align	16
	.zero		1024


//--------------------- .nv.constant0._ZN3cub18CUB_300001_SM_10006detail8for_each13static_kernelINS2_12policy_hub_t12policy_500_tEmNS2_12op_wrapper_tImN6thrust24THRUST_300001_SM_1000_NS6detail23allocator_traits_detail24construct1_via_allocatorINS8_16device_allocatorI5pixelEEEENS8_10device_ptrISD_EEEEEEvT0_T1_ --------------------------
	.section	.nv.constant0._ZN3cub18CUB_300001_SM_10006detail8for_each13static_kernelINS2_12policy_hub_t12policy_500_tEmNS2_12op_wrapper_tImN6thrust24THRUST_300001_SM_1000_NS6detail23allocator_traits_detail24construct1_via_allocatorINS8_16device_allocatorI5pixelEEEENS8_10device_ptrISD_EEEEEEvT0_T1_,"a",@progbits
	.sectionflags	@""
	.align	4
.nv.constant0._ZN3cub18CUB_300001_SM_10006detail8for_each13static_kernelINS2_12policy_hub_t12policy_500_tEmNS2_12op_wrapper_tImN6thrust24THRUST_300001_SM_1000_NS6detail23allocator_traits_detail24construct1_via_allocatorINS8_16device_allocatorI5pixelEEEENS8_10device_ptrISD_EEEEEEvT0_T1_:
	.zero		920


//--------------------- .nv.constant0._ZN3cub18CUB_300001_SM_10006detail11EmptyKernelIvEEvv --------------------------
	.section	.nv.constant0._ZN3cub18CUB_300001_SM_10006detail11EmptyKernelIvEEvv,"a",@progbits
	.sectionflags	@""
	.align	4
.nv.constant0._ZN3cub18CUB_300001_SM_10006detail11EmptyKernelIvEEvv:
	.zero		896


//--------------------- .nv.constant0._Z19convolveWidthKernelP5pixelPKS_sssi --------------------------
	.section	.nv.constant0._Z19convolveWidthKernelP5pixelPKS_sssi,"a",@progbits
	.sectionflags	@""
	.align	4
.nv.constant0._Z19convolveWidthKernelP5pixelPKS_sssi:
	.zero		924


//--------------------- .nv.constant0._Z20convolveHeightKernelP5pixelPKS_sssi --------------------------
	.section	.nv.constant0._Z20convolveHeightKernelP5pixelPKS_sssi,"a",@progbits
	.sectionflags	@""
	.align	4
.nv.constant0._Z20convolveHeightKernelP5pixelPKS_sssi:
	.zero		924


//--------------------- SYMBOLS --------------------------

	.type		.nv.reservedSmem.offset0,@object
	.size		.nv.reservedSmem.offset0,0x4
	.type		.nv.reservedSmem.cap,@object
	.size		.nv.reservedSmem.cap,0x4
